	.target	sm_90a

	.elftype	@"ET_EXEC"


//--------------------- .note.nv.tkinfo           --------------------------
	.section	.note.nv.tkinfo,"",@"SHT_NOTE"
	.sectionflags	@"SHF_NOTE_NV_TKINFO"
	.tkinfo
        /*0018*/ 	.word	0x00000002
        /*0030*/ 	.string	""
        /*0030*/ 	.string	"ptxas"
        /*0030*/ 	.string	"Cuda compilation tools, release 13.0, V13.0.88"
        /*0030*/ 	.string	"Build cuda_13.0.r13.0/compiler.36424714_0"
        /*0030*/ 	.string	"-arch sm_90a -m 64 "



//--------------------- .note.nv.cuinfo           --------------------------
	.section	.note.nv.cuinfo,"",@"SHT_NOTE"
	.sectionflags	@"SHF_NOTE_NV_CUINFO"
        /*0018*/ 	.short	0x0002
        /*001a*/ 	.short	0x005a
        /*001c*/ 	.short	0x0082
	.zero		2


//--------------------- .nv.info                  --------------------------
	.section	.nv.info,"",@"SHT_CUDA_INFO"
	.align	4


	//----- nvinfo : EIATTR_REGCOUNT
	.align		4
        /*0000*/ 	.byte	0x04, 0x2f
        /*0002*/ 	.short	(.L_12 - .L_11)
	.align		4
.L_11:
        /*0004*/ 	.word	index@(_ZN7cutlass13device_kernelINS_4gemm6kernel13GemmUniversalIN4cute5tupleIJiiiiEEENS1_10collective13CollectiveMmaINS1_37MainloopSm90TmaGmmaWarpSpecializedFP8ILi4ENS5_IJNS4_1CILi2EEENSA_ILi1EEESC_EEENS1_35KernelTmaWarpSpecializedCooperativeEEENS5_IJNSA_ILi256EEENSA_ILi128EEESH_EEENS_12float_e4m3_tENS5_IJlSC_lEEESJ_SK_NS4_8TiledMMAINS4_8MMA_AtomIJNS4_4SM904GMMA31MMA_64x128x32_F32E4M3E4M3_SS_TNILNSO_7ScaleInE1ELSQ_1EEEEEENS4_6LayoutISD_NS5_IJSC_NSA_ILi0EEESU_EEEEENS5_IJNS4_10UnderscoreESX_SX_EEEEENS4_13SM90_TMA_LOADENS4_14ComposedLayoutINS4_7SwizzleILi3ELi4ELi3EEENS4_18smem_ptr_flag_bitsILi8EEENST_INS5_IJNSA_ILi8EEESH_EEENS5_IJSH_SC_EEEEEEEvNS4_8identityENS4_23SM90_TMA_LOAD_MULTICASTES1A_vS1B_EENS_8epilogue10collective6detail29Sm90TmaWarpSpecializedAdapterINS1F_15DefaultEpilogueISJ_SK_SK_NS1E_6thread17LinearCombinationISJ_Li1EffLNS1J_9ScaleType4KindE0ELNS_15FloatRoundStyleE2ESJ_EENS1_15EpilogueDefaultEEEEEvvEEEEvNT_6ParamsE)
        /*0008*/ 	.word	0x000000a8


	//----- nvinfo : EIATTR_FRAME_SIZE
	.align		4
.L_12:
        /*000c*/ 	.byte	0x04, 0x11
        /*000e*/ 	.short	(.L_14 - .L_13)
	.align		4
.L_13:
        /*0010*/ 	.word	index@(_ZN7cutlass13device_kernelINS_4gemm6kernel13GemmUniversalIN4cute5tupleIJiiiiEEENS1_10collective13CollectiveMmaINS1_37MainloopSm90TmaGmmaWarpSpecializedFP8ILi4ENS5_IJNS4_1CILi2EEENSA_ILi1EEESC_EEENS1_35KernelTmaWarpSpecializedCooperativeEEENS5_IJNSA_ILi256EEENSA_ILi128EEESH_EEENS_12float_e4m3_tENS5_IJlSC_lEEESJ_SK_NS4_8TiledMMAINS4_8MMA_AtomIJNS4_4SM904GMMA31MMA_64x128x32_F32E4M3E4M3_SS_TNILNSO_7ScaleInE1ELSQ_1EEEEEENS4_6LayoutISD_NS5_IJSC_NSA_ILi0EEESU_EEEEENS5_IJNS4_10UnderscoreESX_SX_EEEEENS4_13SM90_TMA_LOADENS4_14ComposedLayoutINS4_7SwizzleILi3ELi4ELi3EEENS4_18smem_ptr_flag_bitsILi8EEENST_INS5_IJNSA_ILi8EEESH_EEENS5_IJSH_SC_EEEEEEEvNS4_8identityENS4_23SM90_TMA_LOAD_MULTICASTES1A_vS1B_EENS_8epilogue10collective6detail29Sm90TmaWarpSpecializedAdapterINS1F_15DefaultEpilogueISJ_SK_SK_NS1E_6thread17LinearCombinationISJ_Li1EffLNS1J_9ScaleType4KindE0ELNS_15FloatRoundStyleE2ESJ_EENS1_15EpilogueDefaultEEEEEvvEEEEvNT_6ParamsE)
        /*0014*/ 	.word	0x000000f8


	//----- nvinfo : EIATTR_MIN_STACK_SIZE
	.align		4
.L_14:
        /*0018*/ 	.byte	0x04, 0x12
        /*001a*/ 	.short	(.L_16 - .L_15)
	.align		4
.L_15:
        /*001c*/ 	.word	index@(_ZN7cutlass13device_kernelINS_4gemm6kernel13GemmUniversalIN4cute5tupleIJiiiiEEENS1_10collective13CollectiveMmaINS1_37MainloopSm90TmaGmmaWarpSpecializedFP8ILi4ENS5_IJNS4_1CILi2EEENSA_ILi1EEESC_EEENS1_35KernelTmaWarpSpecializedCooperativeEEENS5_IJNSA_ILi256EEENSA_ILi128EEESH_EEENS_12float_e4m3_tENS5_IJlSC_lEEESJ_SK_NS4_8TiledMMAINS4_8MMA_AtomIJNS4_4SM904GMMA31MMA_64x128x32_F32E4M3E4M3_SS_TNILNSO_7ScaleInE1ELSQ_1EEEEEENS4_6LayoutISD_NS5_IJSC_NSA_ILi0EEESU_EEEEENS5_IJNS4_10UnderscoreESX_SX_EEEEENS4_13SM90_TMA_LOADENS4_14ComposedLayoutINS4_7SwizzleILi3ELi4ELi3EEENS4_18smem_ptr_flag_bitsILi8EEENST_INS5_IJNSA_ILi8EEESH_EEENS5_IJSH_SC_EEEEEEEvNS4_8identityENS4_23SM90_TMA_LOAD_MULTICASTES1A_vS1B_EENS_8epilogue10collective6detail29Sm90TmaWarpSpecializedAdapterINS1F_15DefaultEpilogueISJ_SK_SK_NS1E_6thread17LinearCombinationISJ_Li1EffLNS1J_9ScaleType4KindE0ELNS_15FloatRoundStyleE2ESJ_EENS1_15EpilogueDefaultEEEEEvvEEEEvNT_6ParamsE)
        /*0020*/ 	.word	0x000000f8
.L_16:


//--------------------- .nv.compat                --------------------------
	.section	.nv.compat,"",@"SHT_CUDA_COMPAT_INFO"
	.align	4
        /*0000*/ 	.byte	0x02, 0x09, 0x01, 0x00, 0x02, 0x02, 0x04, 0x00, 0x02, 0x05, 0x05, 0x00, 0x03, 0x07, 0x01, 0x01
        /*0010*/ 	.byte	0x02, 0x03, 0x01, 0x00, 0x02, 0x06, 0x01, 0x00, 0x04, 0x0b, 0x08, 0x00, 0x00, 0x00, 0x00, 0x00
        /*0020*/ 	.byte	0x00, 0x00, 0x00, 0x00


//--------------------- .nv.info._ZN7cutlass13device_kernelINS_4gemm6kernel13GemmUniversalIN4cute5tupleIJiiiiEEENS1_10collective13CollectiveMmaINS1_37MainloopSm90TmaGmmaWarpSpecializedFP8ILi4ENS5_IJNS4_1CILi2EEENSA_ILi1EEESC_EEENS1_35KernelTmaWarpSpecializedCooperativeEEENS5_IJNSA_ILi256EEENSA_ILi128EEESH_EEENS_12float_e4m3_tENS5_IJlSC_lEEESJ_SK_NS4_8TiledMMAINS4_8MMA_AtomIJNS4_4SM904GMMA31MMA_64x128x32_F32E4M3E4M3_SS_TNILNSO_7ScaleInE1ELSQ_1EEEEEENS4_6LayoutISD_NS5_IJSC_NSA_ILi0EEESU_EEEEENS5_IJNS4_10UnderscoreESX_SX_EEEEENS4_13SM90_TMA_LOADENS4_14ComposedLayoutINS4_7SwizzleILi3ELi4ELi3EEENS4_18smem_ptr_flag_bitsILi8EEENST_INS5_IJNSA_ILi8EEESH_EEENS5_IJSH_SC_EEEEEEEvNS4_8identityENS4_23SM90_TMA_LOAD_MULTICASTES1A_vS1B_EENS_8epilogue10collective6detail29Sm90TmaWarpSpecializedAdapterINS1F_15DefaultEpilogueISJ_SK_SK_NS1E_6thread17LinearCombinationISJ_Li1EffLNS1J_9ScaleType4KindE0ELNS_15FloatRoundStyleE2ESJ_EENS1_15EpilogueDefaultEEEEEvvEEEEvNT_6ParamsE --------------------------
	.section	.nv.info._ZN7cutlass13device_kernelINS_4gemm6kernel13GemmUniversalIN4cute5tupleIJiiiiEEENS1_10collective13CollectiveMmaINS1_37MainloopSm90TmaGmmaWarpSpecializedFP8ILi4ENS5_IJNS4_1CILi2EEENSA_ILi1EEESC_EEENS1_35KernelTmaWarpSpecializedCooperativeEEENS5_IJNSA_ILi256EEENSA_ILi128EEESH_EEENS_12float_e4m3_tENS5_IJlSC_lEEESJ_SK_NS4_8TiledMMAINS4_8MMA_AtomIJNS4_4SM904GMMA31MMA_64x128x32_F32E4M3E4M3_SS_TNILNSO_7ScaleInE1ELSQ_1EEEEEENS4_6LayoutISD_NS5_IJSC_NSA_ILi0EEESU_EEEEENS5_IJNS4_10UnderscoreESX_SX_EEEEENS4_13SM90_TMA_LOADENS4_14ComposedLayoutINS4_7SwizzleILi3ELi4ELi3EEENS4_18smem_ptr_flag_bitsILi8EEENST_INS5_IJNSA_ILi8EEESH_EEENS5_IJSH_SC_EEEEEEEvNS4_8identityENS4_23SM90_TMA_LOAD_MULTICASTES1A_vS1B_EENS_8epilogue10collective6detail29Sm90TmaWarpSpecializedAdapterINS1F_15DefaultEpilogueISJ_SK_SK_NS1E_6thread17LinearCombinationISJ_Li1EffLNS1J_9ScaleType4KindE0ELNS_15FloatRoundStyleE2ESJ_EENS1_15EpilogueDefaultEEEEEvvEEEEvNT_6ParamsE,"",@"SHT_CUDA_INFO"
	.sectionflags	@""
	.align	4


	//----- nvinfo : EIATTR_CUDA_API_VERSION
	.align		4
        /*0000*/ 	.byte	0x04, 0x37
        /*0002*/ 	.short	(.L_18 - .L_17)
.L_17:
        /*0004*/ 	.word	0x00000082


	//----- nvinfo : EIATTR_KPARAM_INFO
	.align		4
.L_18:
        /*0008*/ 	.byte	0x04, 0x17
        /*000a*/ 	.short	(.L_20 - .L_19)
.L_19:
        /*000c*/ 	.word	0x00000000
        /*0010*/ 	.short	0x0000
        /*0012*/ 	.short	0x0070
        /*0014*/ 	.byte	0x00, 0xf0, 0x01, 0x10


	//----- nvinfo : EIATTR_SPARSE_MMA_MASK
	.align		4
.L_20:
        /*0018*/ 	.byte	0x03, 0x50
        /*001a*/ 	.short	0x0000


	//----- nvinfo : EIATTR_MAXREG_COUNT
	.align		4
        /*001c*/ 	.byte	0x03, 0x1b
        /*001e*/ 	.short	0x00a8


	//----- nvinfo : EIATTR_NUM_BARRIERS
	.align		4
        /*0020*/ 	.byte	0x02, 0x4c
        /*0022*/ 	.byte	0x01
	.zero		1


	//----- nvinfo : EIATTR_ANNOTATIONS
	.align		4
        /*0024*/ 	.byte	0x04, 0x55
        /*0026*/ 	.short	(.L_22 - .L_21)


	//   ....[0]....
.L_21:
        /*0028*/ 	.word	0x00000001
        /*002c*/ 	.byte	0x10, 0x07, 0x00, 0x00, 0x01, 0x00, 0x00, 0x00, 0x00, 0x08, 0x00, 0x00, 0x01, 0x00, 0x00, 0x00
        /* <DEDUP_REMOVED lines=192> */
        /*0c3c*/ 	.byte	0x30, 0x07, 0x01, 0x00


	//----- nvinfo : EIATTR_MERCURY_ISA_VERSION
	.align		4
.L_22:
        /*0c40*/ 	.byte	0x03, 0x5f
        /*0c42*/ 	.short	0x0101


	//----- nvinfo : EIATTR_INT_WARP_WIDE_INSTR_OFFSETS
	.align		4
        /*0c44*/ 	.byte	0x04, 0x31
        /*0c46*/ 	.short	(.L_24 - .L_23)


	//   ....[0]....
.L_23:
        /*0c48*/ 	.word	0x00000550


	//   ....[1]....
        /*0c4c*/ 	.word	0x00000570


	//   ....[2]....
        /*0c50*/ 	.word	0x000006e0


	//   ....[3]....
        /*0c54*/ 	.word	0x000054f0


	//----- nvinfo : EIATTR_COOP_GROUP_MASK_REGIDS
	.align		4
.L_24:
        /*0c58*/ 	.byte	0x04, 0x29
        /*0c5a*/ 	.short	(.L_26 - .L_25)


	//   ....[0]....
.L_25:
        /*0c5c*/ 	.word	0xffffffff


	//   ....[1]....
        /*0c60*/ 	.word	0xffffffff


	//   ....[2]....
        /*0c64*/ 	.word	0xffffffff


	//   ....[3]....
        /*0c68*/ 	.word	0xffffffff


	//   ....[4]....
        /*0c6c*/ 	.word	0xffffffff


	//   ....[5]....
        /*0c70*/ 	.word	0xffffffff


	//----- nvinfo : EIATTR_COOP_GROUP_INSTR_OFFSETS
	.align		4
.L_26:
        /*0c74*/ 	.byte	0x04, 0x28
        /*0c76*/ 	.short	(.L_28 - .L_27)


	//   ....[0]....
.L_27:
        /*0c78*/ 	.word	0x00000070


	//   ....[1]....
        /*0c7c*/ 	.word	0x00000080


	//   ....[2]....
        /*0c80*/ 	.word	0x000001a0


	//   ....[3]....
        /*0c84*/ 	.word	0x000003c0


	//   ....[4]....
        /*0c88*/ 	.word	0x00000840


	//   ....[5]....
        /*0c8c*/ 	.word	0x000015c0


	//----- nvinfo : EIATTR_REG_RECONFIG
	.align		4
.L_28:
        /*0c90*/ 	.byte	0x01, 0x54
	.zero		2


	//----- nvinfo : EIATTR_MBARRIER_INSTR_OFFSETS
	.align		4
        /*0c94*/ 	.byte	0x04, 0x39
        /*0c96*/ 	.short	(.L_30 - .L_29)


	//   ....[0]....
.L_29:
        /*0c98*/ 	.word	0x00000320
        /*0c9c*/ 	.word	0x000000ff
        /*0ca0*/ 	.word	0x00000000
        /*0ca4*/ 	.short	0x0100
        /*0ca6*/ 	.byte	0x09
	.zero		1


	//   ....[1]....
        /*0ca8*/ 	.word	0x00000330
        /*0cac*/ 	.word	0x000000ff
        /*0cb0*/ 	.word	0x00000020
        /*0cb4*/ 	.short	0x0100
        /*0cb6*/ 	.byte	0x09
	.zero		1


	//   ....[2]....
        /*0cb8*/ 	.word	0x00000340
        /*0cbc*/ 	.word	0x000000ff
        /*0cc0*/ 	.word	0x00000008
        /*0cc4*/ 	.short	0x0100
        /*0cc6*/ 	.byte	0x09
	.zero		1


	//   ....[3]....
        /*0cc8*/ 	.word	0x00000350
        /*0ccc*/ 	.word	0x000000ff
        /*0cd0*/ 	.word	0x00000028
        /*0cd4*/ 	.short	0x0100
        /*0cd6*/ 	.byte	0x09
	.zero		1


	//   ....[4]....
        /*0cd8*/ 	.word	0x00000360
        /*0cdc*/ 	.word	0x000000ff
        /*0ce0*/ 	.word	0x00000010
        /*0ce4*/ 	.short	0x0100
        /*0ce6*/ 	.byte	0x09
	.zero		1


	//   ....[5]....
        /*0ce8*/ 	.word	0x00000370
        /*0cec*/ 	.word	0x000000ff
        /*0cf0*/ 	.word	0x00000030
        /*0cf4*/ 	.short	0x0100
        /*0cf6*/ 	.byte	0x09
	.zero		1


	//   ....[6]....
        /*0cf8*/ 	.word	0x00000380
        /*0cfc*/ 	.word	0x000000ff
        /*0d00*/ 	.word	0x00000018
        /*0d04*/ 	.short	0x0100
        /*0d06*/ 	.byte	0x09
	.zero		1


	//   ....[7]....
        /*0d08*/ 	.word	0x00000390
        /*0d0c*/ 	.word	0x000000ff
        /*0d10*/ 	.word	0x00000038
        /*0d14*/ 	.short	0x0100
        /*0d16*/ 	.byte	0x09
	.zero		1


	//   ....[8]....
        /*0d18*/ 	.word	0x00000770
        /*0d1c*/ 	.word	0x000000ff
        /*0d20*/ 	.word	0x00000050
        /*0d24*/ 	.short	0x0100
        /*0d26*/ 	.byte	0x06
	.zero		1


	//   ....[9]....
        /*0d28*/ 	.word	0x000007e0
        /*0d2c*/ 	.word	0x000000ff
        /*0d30*/ 	.word	0x00000058
        /*0d34*/ 	.short	0x0100
        /*0d36*/ 	.byte	0x06
	.zero		1


	//   ....[10]....
        /*0d38*/ 	.word	0x00001dc0
        /*0d3c*/ 	.word	0x000000ff
        /*0d40*/ 	.word	0x00000000
        /*0d44*/ 	.short	0x010a
        /*0d46*/ 	.byte	0x06
	.zero		1


	//   ....[11]....
        /*0d48*/ 	.word	0x00001e00
        /*0d4c*/ 	.word	0x000000ff
        /*0d50*/ 	.word	0x00000000
        /*0d54*/ 	.short	0x010a
        /*0d56*/ 	.byte	0x06
	.zero		1


	//   ....[12]....
        /*0d58*/ 	.word	0x00003170
        /*0d5c*/ 	.word	0x000000ff
        /*0d60*/ 	.word	0x00000000
        /*0d64*/ 	.short	0x010a
        /*0d66*/ 	.byte	0x10
	.zero		1


	//   ....[13]....
        /*0d68*/ 	.word	0x000031b0
        /*0d6c*/ 	.word	0x000000ff
        /*0d70*/ 	.word	0x00000000
        /*0d74*/ 	.short	0x010a
        /*0d76*/ 	.byte	0x10
	.zero		1


	//   ....[14]....
        /*0d78*/ 	.word	0x00004380
        /*0d7c*/ 	.word	0x000000e5
        /*0d80*/ 	.word	0x00000000
        /*0d84*/ 	.short	0x0101
        /*0d86*/ 	.byte	0x3f
	.zero		1


	//   ....[15]....
        /*0d88*/ 	.word	0x00005590
        /*0d8c*/ 	.word	0x00000018
        /*0d90*/ 	.word	0x00000000
        /*0d94*/ 	.short	0x0101
        /*0d96*/ 	.byte	0x3f
	.zero		1


	//   ....[16]....
        /*0d98*/ 	.word	0x0000f920
        /*0d9c*/ 	.word	0x00000005
        /*0da0*/ 	.word	0x00000020
        /*0da4*/ 	.short	0x010a
        /*0da6*/ 	.byte	0x3f
	.zero		1


	//   ....[17]....
        /*0da8*/ 	.word	0x0000fd50
        /*0dac*/ 	.word	0x00000002
        /*0db0*/ 	.word	0x00000058
        /*0db4*/ 	.short	0x0101
        /*0db6*/ 	.byte	0x3f
	.zero		1


	//   ....[18]....
        /*0db8*/ 	.word	0x00010480
        /*0dbc*/ 	.word	0x00000005
        /*0dc0*/ 	.word	0x00000000
        /*0dc4*/ 	.short	0x010a
        /*0dc6*/ 	.byte	0x3f
	.zero		1


	//   ....[19]....
        /*0dc8*/ 	.word	0x00010500
        /*0dcc*/ 	.word	0x00000007
        /*0dd0*/ 	.word	0x00000000
        /*0dd4*/ 	.short	0x010a
        /*0dd6*/ 	.byte	0x3f
	.zero		1


	//   ....[20]....
        /*0dd8*/ 	.word	0x00010590
        /*0ddc*/ 	.word	0x00000006
        /*0de0*/ 	.word	0x00000000
        /*0de4*/ 	.short	0x010a
        /*0de6*/ 	.byte	0x3f
	.zero		1


	//   ....[21]....
        /*0de8*/ 	.word	0x00010620
        /*0dec*/ 	.word	0x00000003
        /*0df0*/ 	.word	0x00000000
        /*0df4*/ 	.short	0x010a
        /*0df6*/ 	.byte	0x3f
	.zero		1


	//   ....[22]....
        /*0df8*/ 	.word	0x00010690
        /*0dfc*/ 	.word	0x00000003
        /*0e00*/ 	.word	0x00000000
        /*0e04*/ 	.short	0x010a
        /*0e06*/ 	.byte	0x3f
	.zero		1


	//   ....[23]....
        /*0e08*/ 	.word	0x00010700
        /*0e0c*/ 	.word	0x00000000
        /*0e10*/ 	.word	0x00000000
        /*0e14*/ 	.short	0x010a
        /*0e16*/ 	.byte	0x3f
	.zero		1


	//   ....[24]....
        /*0e18*/ 	.word	0x000107e0
        /*0e1c*/ 	.word	0x00000005
        /*0e20*/ 	.word	0x00000020
        /*0e24*/ 	.short	0x010a
        /*0e26*/ 	.byte	0x3f
	.zero		1


	//   ....[25]....
        /*0e28*/ 	.word	0x000108b0
        /*0e2c*/ 	.word	0x00000005
        /*0e30*/ 	.word	0x00000000
        /*0e34*/ 	.short	0x010a
        /*0e36*/ 	.byte	0x3f
	.zero		1


	//   ....[26]....
        /*0e38*/ 	.word	0x00010900
        /*0e3c*/ 	.word	0x00000007
        /*0e40*/ 	.word	0x00000000
        /*0e44*/ 	.short	0x010a
        /*0e46*/ 	.byte	0x3f
	.zero		1


	//   ....[27]....
        /*0e48*/ 	.word	0x00010950
        /*0e4c*/ 	.word	0x00000006
        /*0e50*/ 	.word	0x00000000
        /*0e54*/ 	.short	0x010a
        /*0e56*/ 	.byte	0x3f
	.zero		1


	//----- nvinfo : EIATTR_NUM_MBARRIERS
	.align		4
.L_30:
        /*0e58*/ 	.byte	0x03, 0x38
        /*0e5a*/ 	.short	0x000a


	//----- nvinfo : EIATTR_EXIT_INSTR_OFFSETS
	.align		4
        /*0e5c*/ 	.byte	0x04, 0x1c
        /*0e5e*/ 	.short	(.L_32 - .L_31)


	//   ....[0]....
.L_31:
        /*0e60*/ 	.word	0x000009d0


	//   ....[1]....
        /*0e64*/ 	.word	0x00001260


	//   ....[2]....
        /*0e68*/ 	.word	0x0000f000


	//   ....[3]....
        /*0e6c*/ 	.word	0x0000f590


	//   ....[4]....
        /*0e70*/ 	.word	0x00010670


	//----- nvinfo : EIATTR_MAX_THREADS
	.align		4
.L_32:
        /*0e74*/ 	.byte	0x04, 0x05
        /*0e76*/ 	.short	(.L_34 - .L_33)
.L_33:
        /*0e78*/ 	.word	0x00000180
        /*0e7c*/ 	.word	0x00000001
        /*0e80*/ 	.word	0x00000001


	//----- nvinfo : EIATTR_CRS_STACK_SIZE
	.align		4
.L_34:
        /*0e84*/ 	.byte	0x04, 0x1e
        /*0e86*/ 	.short	(.L_36 - .L_35)
.L_35:
        /*0e88*/ 	.word	0x00000000


	//----- nvinfo : EIATTR_CBANK_PARAM_SIZE
	.align		4
.L_36:
        /*0e8c*/ 	.byte	0x03, 0x19
        /*0e8e*/ 	.short	0x0470


	//----- nvinfo : EIATTR_PARAM_CBANK
	.align		4
        /*0e90*/ 	.byte	0x04, 0x0a
        /*0e92*/ 	.short	(.L_38 - .L_37)
	.align		4
.L_37:
        /*0e94*/ 	.word	index@(.nv.constant0._ZN7cutlass13device_kernelINS_4gemm6kernel13GemmUniversalIN4cute5tupleIJiiiiEEENS1_10collective13CollectiveMmaINS1_37MainloopSm90TmaGmmaWarpSpecializedFP8ILi4ENS5_IJNS4_1CILi2EEENSA_ILi1EEESC_EEENS1_35KernelTmaWarpSpecializedCooperativeEEENS5_IJNSA_ILi256EEENSA_ILi128EEESH_EEENS_12float_e4m3_tENS5_IJlSC_lEEESJ_SK_NS4_8TiledMMAINS4_8MMA_AtomIJNS4_4SM904GMMA31MMA_64x128x32_F32E4M3E4M3_SS_TNILNSO_7ScaleInE1ELSQ_1EEEEEENS4_6LayoutISD_NS5_IJSC_NSA_ILi0EEESU_EEEEENS5_IJNS4_10UnderscoreESX_SX_EEEEENS4_13SM90_TMA_LOADENS4_14ComposedLayoutINS4_7SwizzleILi3ELi4ELi3EEENS4_18smem_ptr_flag_bitsILi8EEENST_INS5_IJNSA_ILi8EEESH_EEENS5_IJSH_SC_EEEEEEEvNS4_8identityENS4_23SM90_TMA_LOAD_MULTICASTES1A_vS1B_EENS_8epilogue10collective6detail29Sm90TmaWarpSpecializedAdapterINS1F_15DefaultEpilogueISJ_SK_SK_NS1E_6thread17LinearCombinationISJ_Li1EffLNS1J_9ScaleType4KindE0ELNS_15FloatRoundStyleE2ESJ_EENS1_15EpilogueDefaultEEEEEvvEEEEvNT_6ParamsE)
        /*0e98*/ 	.short	0x0210
        /*0e9a*/ 	.short	0x0470


	//----- nvinfo : EIATTR_SW_WAR
	.align		4
.L_38:
        /*0e9c*/ 	.byte	0x04, 0x36
        /*0e9e*/ 	.short	(.L_40 - .L_39)
.L_39:
        /*0ea0*/ 	.word	0x00000008
.L_40:


//--------------------- .nv.callgraph             --------------------------
	.section	.nv.callgraph,"",@"SHT_CUDA_CALLGRAPH"
	.align	4
	.sectionentsize	8
	.align		4
        /*0000*/ 	.word	0x00000000
	.align		4
        /*0004*/ 	.word	0xffffffff
	.align		4
        /*0008*/ 	.word	0x00000000
	.align		4
        /*000c*/ 	.word	0xfffffffe
	.align		4
        /*0010*/ 	.word	0x00000000
	.align		4
        /*0014*/ 	.word	0xfffffffd
	.align		4
        /*0018*/ 	.word	0x00000000
	.align		4
        /*001c*/ 	.word	0xfffffffc


//--------------------- .nv.constant4             --------------------------
	.section	.nv.constant4,"a",@progbits
	.align	8
	.align		8
.nv.constant4:
        /*0000*/ 	.dword	_ZN39_INTERNAL_1eccead8_4_k_cu_86d0d796_53694cuda3std3__45__cpo5beginE
	.align		8
        /*0008*/ 	.dword	_ZN39_INTERNAL_1eccead8_4_k_cu_86d0d796_53694cuda3std3__45__cpo3endE
	.align		8
        /*0010*/ 	.dword	_ZN39_INTERNAL_1eccead8_4_k_cu_86d0d796_53694cuda3std3__45__cpo6cbeginE
	.align		8
        /*0018*/ 	.dword	_ZN39_INTERNAL_1eccead8_4_k_cu_86d0d796_53694cuda3std3__45__cpo4cendE
	.align		8
        /*0020*/ 	.dword	_ZN39_INTERNAL_1eccead8_4_k_cu_86d0d796_53694cuda3std3__441_GLOBAL__N__1eccead8_4_k_cu_86d0d796_53696ignoreE
	.align		8
        /*0028*/ 	.dword	_ZN39_INTERNAL_1eccead8_4_k_cu_86d0d796_53694cuda3std3__419piecewise_constructE
	.align		8
        /*0030*/ 	.dword	_ZN39_INTERNAL_1eccead8_4_k_cu_86d0d796_53694cuda3std3__48in_placeE
	.align		8
        /*0038*/ 	.dword	_ZN39_INTERNAL_1eccead8_4_k_cu_86d0d796_53694cuda3std6ranges3__45__cpo4swapE
	.align		8
        /*0040*/ 	.dword	_ZN39_INTERNAL_1eccead8_4_k_cu_86d0d796_53694cuda3std6ranges3__45__cpo9iter_moveE
	.align		8
        /*0048*/ 	.dword	_ZN39_INTERNAL_1eccead8_4_k_cu_86d0d796_53694cute7productE
	.align		8
        /*0050*/ 	.dword	_ZN39_INTERNAL_1eccead8_4_k_cu_86d0d796_53694cute1_E


//--------------------- .text._ZN7cutlass13device_kernelINS_4gemm6kernel13GemmUniversalIN4cute5tupleIJiiiiEEENS1_10collective13CollectiveMmaINS1_37MainloopSm90TmaGmmaWarpSpecializedFP8ILi4ENS5_IJNS4_1CILi2EEENSA_ILi1EEESC_EEENS1_35KernelTmaWarpSpecializedCooperativeEEENS5_IJNSA_ILi256EEENSA_ILi128EEESH_EEENS_12float_e4m3_tENS5_IJlSC_lEEESJ_SK_NS4_8TiledMMAINS4_8MMA_AtomIJNS4_4SM904GMMA31MMA_64x128x32_F32E4M3E4M3_SS_TNILNSO_7ScaleInE1ELSQ_1EEEEEENS4_6LayoutISD_NS5_IJSC_NSA_ILi0EEESU_EEEEENS5_IJNS4_10UnderscoreESX_SX_EEEEENS4_13SM90_TMA_LOADENS4_14ComposedLayoutINS4_7SwizzleILi3ELi4ELi3EEENS4_18smem_ptr_flag_bitsILi8EEENST_INS5_IJNSA_ILi8EEESH_EEENS5_IJSH_SC_EEEEEEEvNS4_8identityENS4_23SM90_TMA_LOAD_MULTICASTES1A_vS1B_EENS_8epilogue10collective6detail29Sm90TmaWarpSpecializedAdapterINS1F_15DefaultEpilogueISJ_SK_SK_NS1E_6thread17LinearCombinationISJ_Li1EffLNS1J_9ScaleType4KindE0ELNS_15FloatRoundStyleE2ESJ_EENS1_15EpilogueDefaultEEEEEvvEEEEvNT_6ParamsE --------------------------
	.section	.text._ZN7cutlass13device_kernelINS_4gemm6kernel13GemmUniversalIN4cute5tupleIJiiiiEEENS1_10collective13CollectiveMmaINS1_37MainloopSm90TmaGmmaWarpSpecializedFP8ILi4ENS5_IJNS4_1CILi2EEENSA_ILi1EEESC_EEENS1_35KernelTmaWarpSpecializedCooperativeEEENS5_IJNSA_ILi256EEENSA_ILi128EEESH_EEENS_12float_e4m3_tENS5_IJlSC_lEEESJ_SK_NS4_8TiledMMAINS4_8MMA_AtomIJNS4_4SM904GMMA31MMA_64x128x32_F32E4M3E4M3_SS_TNILNSO_7ScaleInE1ELSQ_1EEEEEENS4_6LayoutISD_NS5_IJSC_NSA_ILi0EEESU_EEEEENS5_IJNS4_10UnderscoreESX_SX_EEEEENS4_13SM90_TMA_LOADENS4_14ComposedLayoutINS4_7SwizzleILi3ELi4ELi3EEENS4_18smem_ptr_flag_bitsILi8EEENST_INS5_IJNSA_ILi8EEESH_EEENS5_IJSH_SC_EEEEEEEvNS4_8identityENS4_23SM90_TMA_LOAD_MULTICASTES1A_vS1B_EENS_8epilogue10collective6detail29Sm90TmaWarpSpecializedAdapterINS1F_15DefaultEpilogueISJ_SK_SK_NS1E_6thread17LinearCombinationISJ_Li1EffLNS1J_9ScaleType4KindE0ELNS_15FloatRoundStyleE2ESJ_EENS1_15EpilogueDefaultEEEEEvvEEEEvNT_6ParamsE,"ax",@progbits
	.align	128
.text._ZN7cutlass13device_kernelINS_4gemm6kernel13GemmUniversalIN4cute5tupleIJiiiiEEENS1_10collective13CollectiveMmaINS1_37MainloopSm90TmaGmmaWarpSpecializedFP8ILi4ENS5_IJNS4_1CILi2EEENSA_ILi1EEESC_EEENS1_35KernelTmaWarpSpecializedCooperativeEEENS5_IJNSA_ILi256EEENSA_ILi128EEESH_EEENS_12float_e4m3_tENS5_IJlSC_lEEESJ_SK_NS4_8TiledMMAINS4_8MMA_AtomIJNS4_4SM904GMMA31MMA_64x128x32_F32E4M3E4M3_SS_TNILNSO_7ScaleInE1ELSQ_1EEEEEENS4_6LayoutISD_NS5_IJSC_NSA_ILi0EEESU_EEEEENS5_IJNS4_10UnderscoreESX_SX_EEEEENS4_13SM90_TMA_LOADENS4_14ComposedLayoutINS4_7SwizzleILi3ELi4ELi3EEENS4_18smem_ptr_flag_bitsILi8EEENST_INS5_IJNSA_ILi8EEESH_EEENS5_IJSH_SC_EEEEEEEvNS4_8identityENS4_23SM90_TMA_LOAD_MULTICASTES1A_vS1B_EENS_8epilogue10collective6detail29Sm90TmaWarpSpecializedAdapterINS1F_15DefaultEpilogueISJ_SK_SK_NS1E_6thread17LinearCombinationISJ_Li1EffLNS1J_9ScaleType4KindE0ELNS_15FloatRoundStyleE2ESJ_EENS1_15EpilogueDefaultEEEEEvvEEEEvNT_6ParamsE:
        .type           _ZN7cutlass13device_kernelINS_4gemm6kernel13GemmUniversalIN4cute5tupleIJiiiiEEENS1_10collective13CollectiveMmaINS1_37MainloopSm90TmaGmmaWarpSpecializedFP8ILi4ENS5_IJNS4_1CILi2EEENSA_ILi1EEESC_EEENS1_35KernelTmaWarpSpecializedCooperativeEEENS5_IJNSA_ILi256EEENSA_ILi128EEESH_EEENS_12float_e4m3_tENS5_IJlSC_lEEESJ_SK_NS4_8TiledMMAINS4_8MMA_AtomIJNS4_4SM904GMMA31MMA_64x128x32_F32E4M3E4M3_SS_TNILNSO_7ScaleInE1ELSQ_1EEEEEENS4_6LayoutISD_NS5_IJSC_NSA_ILi0EEESU_EEEEENS5_IJNS4_10UnderscoreESX_SX_EEEEENS4_13SM90_TMA_LOADENS4_14ComposedLayoutINS4_7SwizzleILi3ELi4ELi3EEENS4_18smem_ptr_flag_bitsILi8EEENST_INS5_IJNSA_ILi8EEESH_EEENS5_IJSH_SC_EEEEEEEvNS4_8identityENS4_23SM90_TMA_LOAD_MULTICASTES1A_vS1B_EENS_8epilogue10collective6detail29Sm90TmaWarpSpecializedAdapterINS1F_15DefaultEpilogueISJ_SK_SK_NS1E_6thread17LinearCombinationISJ_Li1EffLNS1J_9ScaleType4KindE0ELNS_15FloatRoundStyleE2ESJ_EENS1_15EpilogueDefaultEEEEEvvEEEEvNT_6ParamsE,@function
        .size           _ZN7cutlass13device_kernelINS_4gemm6kernel13GemmUniversalIN4cute5tupleIJiiiiEEENS1_10collective13CollectiveMmaINS1_37MainloopSm90TmaGmmaWarpSpecializedFP8ILi4ENS5_IJNS4_1CILi2EEENSA_ILi1EEESC_EEENS1_35KernelTmaWarpSpecializedCooperativeEEENS5_IJNSA_ILi256EEENSA_ILi128EEESH_EEENS_12float_e4m3_tENS5_IJlSC_lEEESJ_SK_NS4_8TiledMMAINS4_8MMA_AtomIJNS4_4SM904GMMA31MMA_64x128x32_F32E4M3E4M3_SS_TNILNSO_7ScaleInE1ELSQ_1EEEEEENS4_6LayoutISD_NS5_IJSC_NSA_ILi0EEESU_EEEEENS5_IJNS4_10UnderscoreESX_SX_EEEEENS4_13SM90_TMA_LOADENS4_14ComposedLayoutINS4_7SwizzleILi3ELi4ELi3EEENS4_18smem_ptr_flag_bitsILi8EEENST_INS5_IJNSA_ILi8EEESH_EEENS5_IJSH_SC_EEEEEEEvNS4_8identityENS4_23SM90_TMA_LOAD_MULTICASTES1A_vS1B_EENS_8epilogue10collective6detail29Sm90TmaWarpSpecializedAdapterINS1F_15DefaultEpilogueISJ_SK_SK_NS1E_6thread17LinearCombinationISJ_Li1EffLNS1J_9ScaleType4KindE0ELNS_15FloatRoundStyleE2ESJ_EENS1_15EpilogueDefaultEEEEEvvEEEEvNT_6ParamsE,(.L_x_332 - _ZN7cutlass13device_kernelINS_4gemm6kernel13GemmUniversalIN4cute5tupleIJiiiiEEENS1_10collective13CollectiveMmaINS1_37MainloopSm90TmaGmmaWarpSpecializedFP8ILi4ENS5_IJNS4_1CILi2EEENSA_ILi1EEESC_EEENS1_35KernelTmaWarpSpecializedCooperativeEEENS5_IJNSA_ILi256EEENSA_ILi128EEESH_EEENS_12float_e4m3_tENS5_IJlSC_lEEESJ_SK_NS4_8TiledMMAINS4_8MMA_AtomIJNS4_4SM904GMMA31MMA_64x128x32_F32E4M3E4M3_SS_TNILNSO_7ScaleInE1ELSQ_1EEEEEENS4_6LayoutISD_NS5_IJSC_NSA_ILi0EEESU_EEEEENS5_IJNS4_10UnderscoreESX_SX_EEEEENS4_13SM90_TMA_LOADENS4_14ComposedLayoutINS4_7SwizzleILi3ELi4ELi3EEENS4_18smem_ptr_flag_bitsILi8EEENST_INS5_IJNSA_ILi8EEESH_EEENS5_IJSH_SC_EEEEEEEvNS4_8identityENS4_23SM90_TMA_LOAD_MULTICASTES1A_vS1B_EENS_8epilogue10collective6detail29Sm90TmaWarpSpecializedAdapterINS1F_15DefaultEpilogueISJ_SK_SK_NS1E_6thread17LinearCombinationISJ_Li1EffLNS1J_9ScaleType4KindE0ELNS_15FloatRoundStyleE2ESJ_EENS1_15EpilogueDefaultEEEEEvvEEEEvNT_6ParamsE)
        .other          _ZN7cutlass13device_kernelINS_4gemm6kernel13GemmUniversalIN4cute5tupleIJiiiiEEENS1_10collective13CollectiveMmaINS1_37MainloopSm90TmaGmmaWarpSpecializedFP8ILi4ENS5_IJNS4_1CILi2EEENSA_ILi1EEESC_EEENS1_35KernelTmaWarpSpecializedCooperativeEEENS5_IJNSA_ILi256EEENSA_ILi128EEESH_EEENS_12float_e4m3_tENS5_IJlSC_lEEESJ_SK_NS4_8TiledMMAINS4_8MMA_AtomIJNS4_4SM904GMMA31MMA_64x128x32_F32E4M3E4M3_SS_TNILNSO_7ScaleInE1ELSQ_1EEEEEENS4_6LayoutISD_NS5_IJSC_NSA_ILi0EEESU_EEEEENS5_IJNS4_10UnderscoreESX_SX_EEEEENS4_13SM90_TMA_LOADENS4_14ComposedLayoutINS4_7SwizzleILi3ELi4ELi3EEENS4_18smem_ptr_flag_bitsILi8EEENST_INS5_IJNSA_ILi8EEESH_EEENS5_IJSH_SC_EEEEEEEvNS4_8identityENS4_23SM90_TMA_LOAD_MULTICASTES1A_vS1B_EENS_8epilogue10collective6detail29Sm90TmaWarpSpecializedAdapterINS1F_15DefaultEpilogueISJ_SK_SK_NS1E_6thread17LinearCombinationISJ_Li1EffLNS1J_9ScaleType4KindE0ELNS_15FloatRoundStyleE2ESJ_EENS1_15EpilogueDefaultEEEEEvvEEEEvNT_6ParamsE,@"STO_CUDA_ENTRY STV_DEFAULT"
_ZN7cutlass13device_kernelINS_4gemm6kernel13GemmUniversalIN4cute5tupleIJiiiiEEENS1_10collective13CollectiveMmaINS1_37MainloopSm90TmaGmmaWarpSpecializedFP8ILi4ENS5_IJNS4_1CILi2EEENSA_ILi1EEESC_EEENS1_35KernelTmaWarpSpecializedCooperativeEEENS5_IJNSA_ILi256EEENSA_ILi128EEESH_EEENS_12float_e4m3_tENS5_IJlSC_lEEESJ_SK_NS4_8TiledMMAINS4_8MMA_AtomIJNS4_4SM904GMMA31MMA_64x128x32_F32E4M3E4M3_SS_TNILNSO_7ScaleInE1ELSQ_1EEEEEENS4_6LayoutISD_NS5_IJSC_NSA_ILi0EEESU_EEEEENS5_IJNS4_10UnderscoreESX_SX_EEEEENS4_13SM90_TMA_LOADENS4_14ComposedLayoutINS4_7SwizzleILi3ELi4ELi3EEENS4_18smem_ptr_flag_bitsILi8EEENST_INS5_IJNSA_ILi8EEESH_EEENS5_IJSH_SC_EEEEEEEvNS4_8identityENS4_23SM90_TMA_LOAD_MULTICASTES1A_vS1B_EENS_8epilogue10collective6detail29Sm90TmaWarpSpecializedAdapterINS1F_15DefaultEpilogueISJ_SK_SK_NS1E_6thread17LinearCombinationISJ_Li1EffLNS1J_9ScaleType4KindE0ELNS_15FloatRoundStyleE2ESJ_EENS1_15EpilogueDefaultEEEEEvvEEEEvNT_6ParamsE:
[----:B------:R-:W0:Y:S02]  /*0000*/  LDC R1, c[0x0][0x28] ;  /* 0x00000a00ff017b82 */ /* 0x000e240000000800 */
[----:B0-----:R-:W-:Y:S01]  /*0010*/  VIADD R1, R1, 0xffffff08 ;  /* 0xffffff0801017836 */ /* 0x001fe20000000000 */
[----:B------:R-:W0:Y:S01]  /*0020*/  S2R R4, SR_TID.X ;  /* 0x0000000000047919 */ /* 0x000e220000002100 */
[----:B------:R-:W-:Y:S01]  /*0030*/  ELECT P0, URZ, PT ;  /* 0x00000000003f782f */ /* 0x000fe20003800000 */
[----:B------:R-:W-:Y:S01]  /*0040*/  BSSY B0, `(.L_x_0) ;  /* 0x0000015000007945 */ /* 0x000fe20003800000 */
[--C-:B0-----:R-:W-:Y:S02]  /*0050*/  SHF.R.U32.HI R0, RZ, 0x5, R4.reuse ;  /* 0x00000005ff007819 */ /* 0x101fe40000011604 */
[----:B------:R-:W-:-:S03]  /*0060*/  SHF.R.U32.HI R2, RZ, 0x7, R4 ;  /* 0x00000007ff027819 */ /* 0x000fc60000011604 */
[----:B------:R-:W0:Y:S04]  /*0070*/  SHFL.IDX PT, R3, R0, RZ, 0x1f ;  /* 0x00001fff00037589 */ /* 0x000e2800000e0000 */
[----:B------:R-:W1:Y:S01]  /*0080*/  SHFL.IDX PT, R2, R2, RZ, 0x1f ;  /* 0x00001fff02027589 */ /* 0x000e6200000e0000 */
[----:B0-----:R-:W-:Y:S02]  /*0090*/  R2UR UR4, R3 ;  /* 0x00000000030472ca */ /* 0x001fe400000e0000 */
[----:B-1----:R-:W-:-:S11]  /*00a0*/  R2UR UR6, R2 ;  /* 0x00000000020672ca */ /* 0x002fd600000e0000 */
[----:B------:R-:W-:Y:S02]  /*00b0*/  USHF.R.S32.HI UR5, URZ, 0x1f, UR4 ;  /* 0x0000001f3f057899 */ /* 0x000fe40008011404 */
[----:B------:R-:W-:Y:S02]  /*00c0*/  ISETP.NE.OR P0, PT, RZ, UR4, !P0 ;  /* 0x00000004ff007c0c */ /* 0x000fe4000c705670 */
[----:B------:R-:W-:-:S04]  /*00d0*/  ULEA.HI UR5, UR5, UR4, URZ, 0x2 ;  /* 0x0000000405057291 */ /* 0x000fc8000f8f103f */
[----:B------:R-:W-:-:S04]  /*00e0*/  ULOP3.LUT UR5, UR5, 0xfffffffc, URZ, 0xc0, !UPT ;  /* 0xfffffffc05057892 */ /* 0x000fc8000f8ec03f */
[----:B------:R-:W-:-:S03]  /*00f0*/  UIADD3 UR8, UR4, -UR5, URZ ;  /* 0x8000000504087290 */ /* 0x000fc6000fffe03f */
[----:B------:R-:W-:Y:S09]  /*0100*/  @P0 BRA `(.L_x_1) ;  /* 0x0000000000200947 */ /* 0x000ff20003800000 */
[----:B------:R-:W-:Y:S02]  /*0110*/  ULDC.64 UR4, c[0x0][0x198] ;  /* 0x0000660000047ab9 */ /* 0x000fe40000000a00 */
[----:B------:R-:W-:Y:S02]  /*0120*/  UIADD3 UR10, UP0, UR4, 0xf0, URZ ;  /* 0x000000f0040a7890 */ /* 0x000fe4000ff1e03f */
[----:B------:R-:W-:Y:S02]  /*0130*/  UIADD3 UR4, UP1, UR4, 0x1f0, URZ ;  /* 0x000001f004047890 */ /* 0x000fe4000ff3e03f */
[----:B------:R-:W-:Y:S02]  /*0140*/  UIADD3.X UR11, URZ, UR5, URZ, UP0, !UPT ;  /* 0x000000053f0b7290 */ /* 0x000fe400087fe43f */
[----:B------:R-:W-:-:S07]  /*0150*/  UIADD3.X UR5, URZ, UR5, URZ, UP1, !UPT ;  /* 0x000000053f057290 */ /* 0x000fce0008ffe43f */
[----:B------:R0:W-:Y:S02]  /*0160*/  UTMACCTL.PF [UR10] ;  /* 0x000000000a0079b9 */ /* 0x0001e40008040000 */
[----:B------:R0:W-:Y:S02]  /*0170*/  UTMACCTL.PF [UR4] ;  /* 0x00000000040079b9 */ /* 0x0001e40008040000 */
[----:B0-----:R-:W-:Y:S01]  /*0180*/  NOP ;  /* 0x0000000000007918 */ /* 0x001fe20000000000 */
.L_x_1:
[----:B------:R-:W-:Y:S05]  /*0190*/  BSYNC B0 ;  /* 0x0000000000007941 */ /* 0x000fea0003800000 */
.L_x_0:
[----:B------:R-:W0:Y:S01]  /*01a0*/  SHFL.IDX PT, R3, R0, RZ, 0x1f ;  /* 0x00001fff00037589 */ /* 0x000e2200000e0000 */
[----:B------:R-:W-:Y:S01]  /*01b0*/  UISETP.NE.AND UP0, UPT, UR8, 0x3, UPT ;  /* 0x000000030800788c */ /* 0x000fe2000bf05270 */
[----:B------:R-:W-:Y:S01]  /*01c0*/  ISETP.NE.AND P1, PT, RZ, UR6, PT ;  /* 0x00000006ff007c0c */ /* 0x000fe2000bf25270 */
[----:B------:R-:W-:Y:S02]  /*01d0*/  UIADD3 UR10, UR6, -0x1, URZ ;  /* 0xffffffff060a7890 */ /* 0x000fe4000fffe03f */
[----:B------:R-:W-:Y:S02]  /*01e0*/  UISETP.EQ.OR UP0, UPT, UR8, URZ, !UP0 ;  /* 0x0000003f0800728c */ /* 0x000fe4000c702670 */
[----:B------:R-:W-:Y:S02]  /*01f0*/  UISETP.GE.U32.AND UP1, UPT, UR10, 0x2, UPT ;  /* 0x000000020a00788c */ /* 0x000fe4000bf26070 */
[----:B------:R-:W-:-:S04]  /*0200*/  UISETP.EQ.AND UP0, UPT, UR6, URZ, UP0 ;  /* 0x0000003f0600728c */ /* 0x000fc80008702270 */
[----:B------:R-:W-:-:S04]  /*0210*/  USEL UR13, URZ, 0x1, !UP0 ;  /* 0x000000013f0d7887 */ /* 0x000fc8000c000000 */
[----:B------:R-:W-:Y:S01]  /*0220*/  USEL UR13, UR13, 0x2, UP1 ;  /* 0x000000020d0d7887 */ /* 0x000fe20008800000 */
[----:B0-----:R-:W-:-:S13]  /*0230*/  ISETP.NE.AND P0, PT, R3, RZ, PT ;  /* 0x000000ff0300720c */ /* 0x001fda0003f05270 */
[----:B------:R-:W-:Y:S05]  /*0240*/  @P0 BRA `(.L_x_2) ;  /* 0x0000000000580947 */ /* 0x000fea0003800000 */
[----:B------:R-:W0:Y:S01]  /*0250*/  S2UR UR9, SR_CgaCtaId ;  /* 0x00000000000979c3 */ /* 0x000e220000008800 */
[----:B------:R-:W-:Y:S01]  /*0260*/  UMOV UR4, 0x400 ;  /* 0x0000040000047882 */ /* 0x000fe20000000000 */
[----:B------:R-:W-:Y:S01]  /*0270*/  UMOV UR5, 0x1 ;  /* 0x0000000100057882 */ /* 0x000fe20000000000 */
[----:B------:R-:W-:Y:S01]  /*0280*/  UMOV UR6, 0x4 ;  /* 0x0000000400067882 */ /* 0x000fe20000000000 */
[----:B------:R-:W-:Y:S01]  /*0290*/  ELECT P0, URZ, PT ;  /* 0x00000000003f782f */ /* 0x000fe20003800000 */
[----:B------:R-:W-:-:S04]  /*02a0*/  UIADD3 UR6, -UR6, 0x100000, URZ ;  /* 0x0010000006067890 */ /* 0x000fc8000fffe13f */
[----:B------:R-:W-:Y:S02]  /*02b0*/  USHF.L.U32 UR7, UR6, 0xb, URZ ;  /* 0x0000000b06077899 */ /* 0x000fe4000800063f */
[----:B------:R-:W-:Y:S02]  /*02c0*/  USHF.L.U32 UR6, UR6, 0x1, URZ ;  /* 0x0000000106067899 */ /* 0x000fe4000800063f */
[----:B0-----:R-:W-:Y:S02]  /*02d0*/  ULEA UR9, UR9, UR4, 0x18 ;  /* 0x0000000409097291 */ /* 0x001fe4000f8ec03f */
[----:B------:R-:W-:-:S04]  /*02e0*/  UIADD3 UR4, -UR5, 0x100000, URZ ;  /* 0x0010000005047890 */ /* 0x000fc8000fffe13f */
[----:B------:R-:W-:Y:S02]  /*02f0*/  USHF.L.U32 UR5, UR4, 0xb, URZ ;  /* 0x0000000b04057899 */ /* 0x000fe4000800063f */
[----:B------:R-:W-:Y:S01]  /*0300*/  USHF.L.U32 UR4, UR4, 0x1, URZ ;  /* 0x0000000104047899 */ /* 0x000fe2000800063f */
[----:B------:R-:W0:Y:S11]  /*0310*/  FENCE.VIEW.ASYNC.S ;  /* 0x00000000000073c6 */ /* 0x000e360000000000 */
[----:B0-----:R0:W1:Y:S01]  /*0320*/  SYNCS.EXCH.64 URZ, [UR9], UR4 ;  /* 0x00000004093f75b2 */ /* 0x0010620008000100 */
[----:B------:R0:W2:Y:S01]  /*0330*/  SYNCS.EXCH.64 URZ, [UR9+0x20], UR6 ;  /* 0x00002006093f75b2 */ /* 0x0000a20008000100 */
[----:B------:R0:W3:Y:S01]  /*0340*/  SYNCS.EXCH.64 URZ, [UR9+0x8], UR4 ;  /* 0x00000804093f75b2 */ /* 0x0000e20008000100 */
[----:B------:R0:W4:Y:S01]  /*0350*/  SYNCS.EXCH.64 URZ, [UR9+0x28], UR6 ;  /* 0x00002806093f75b2 */ /* 0x0001220008000100 */
[----:B------:R0:W0:Y:S01]  /*0360*/  SYNCS.EXCH.64 URZ, [UR9+0x10], UR4 ;  /* 0x00001004093f75b2 */ /* 0x0000220008000100 */
[----:B------:R0:W0:Y:S01]  /*0370*/  SYNCS.EXCH.64 URZ, [UR9+0x30], UR6 ;  /* 0x00003006093f75b2 */ /* 0x0000220008000100 */
[----:B------:R0:W0:Y:S01]  /*0380*/  SYNCS.EXCH.64 URZ, [UR9+0x18], UR4 ;  /* 0x00001804093f75b2 */ /* 0x0000220008000100 */
[----:B------:R0:W0:Y:S01]  /*0390*/  SYNCS.EXCH.64 URZ, [UR9+0x38], UR6 ;  /* 0x00003806093f75b2 */ /* 0x0000220008000100 */
[----:B------:R-:W-:Y:S01]  /*03a0*/  NOP ;  /* 0x0000000000007918 */ /* 0x000fe20000000000 */
.L_x_2:
[----:B------:R-:W-:Y:S01]  /*03b0*/  SHF.R.S32.HI R2, RZ, 0x1f, R4 ;  /* 0x0000001fff027819 */ /* 0x000fe20000011404 */
[----:B------:R-:W5:Y:S01]  /*03c0*/  SHFL.IDX PT, R0, R0, RZ, 0x1f ;  /* 0x00001fff00007589 */ /* 0x000f6200000e0000 */
[----:B0-----:R-:W0:Y:S01]  /*03d0*/  S2UR UR9, SR_CTAID.X ;  /* 0x00000000000979c3 */ /* 0x001e220000002500 */
[----:B------:R-:W-:Y:S02]  /*03e0*/  ELECT P0, URZ, PT ;  /* 0x00000000003f782f */ /* 0x000fe40003800000 */
[----:B------:R-:W-:Y:S01]  /*03f0*/  LEA.HI R2, R2, R4, RZ, 0x7 ;  /* 0x0000000402027211 */ /* 0x000fe200078f38ff */
[----:B------:R-:W-:Y:S01]  /*0400*/  ULDC UR4, c[0x0][0x150] ;  /* 0x0000540000047ab9 */ /* 0x000fe20000000800 */
[----:B------:R-:W-:Y:S01]  /*0410*/  SHF.R.S32.HI R6, RZ, 0x1f, R3 ;  /* 0x0000001fff067819 */ /* 0x000fe20000011403 */
[----:B------:R-:W-:Y:S01]  /*0420*/  NOP ;  /* 0x0000000000007918 */ /* 0x000fe20000000000 */
[----:B------:R-:W-:Y:S01]  /*0430*/  LOP3.LUT R2, R2, 0xffffff80, RZ, 0xc0, !PT ;  /* 0xffffff8002027812 */ /* 0x000fe200078ec0ff */
[----:B------:R-:W-:Y:S01]  /*0440*/  NOP ;  /* 0x0000000000007918 */ /* 0x000fe20000000000 */
[----:B------:R-:W-:Y:S01]  /*0450*/  LEA.HI R6, R6, R3, RZ, 0x2 ;  /* 0x0000000306067211 */ /* 0x000fe200078f10ff */
[----:B------:R-:W1:Y:S02]  /*0460*/  LDC R8, c[0x0][0x144] ;  /* 0x00005100ff087b82 */ /* 0x000e640000000800 */
[----:B------:R-:W-:Y:S01]  /*0470*/  IMAD.IADD R4, R4, 0x1, -R2 ;  /* 0x0000000104047824 */ /* 0x000fe200078e0a02 */
[----:B------:R-:W-:Y:S01]  /*0480*/  LOP3.LUT R6, R6, 0x3ffffffc, RZ, 0xc0, !PT ;  /* 0x3ffffffc06067812 */ /* 0x000fe200078ec0ff */
[----:B------:R-:W2:Y:S03]  /*0490*/  S2R R2, SR_CTAID.Y ;  /* 0x0000000000027919 */ /* 0x000ea60000002600 */
[----:B------:R-:W-:Y:S01]  /*04a0*/  SHF.R.S32.HI R5, RZ, 0x1f, R4 ;  /* 0x0000001fff057819 */ /* 0x000fe20000011404 */
[----:B------:R-:W-:Y:S01]  /*04b0*/  IMAD.IADD R6, R3, 0x1, -R6 ;  /* 0x0000000103067824 */ /* 0x000fe200078e0a06 */
[----:B------:R-:W3:Y:S02]  /*04c0*/  LDC R11, c[0x0][0x148] ;  /* 0x00005200ff0b7b82 */ /* 0x000ee40000000800 */
[----:B------:R-:W-:-:S02]  /*04d0*/  LEA.HI R5, R5, R4, RZ, 0x3 ;  /* 0x0000000405057211 */ /* 0x000fc400078f18ff */
[----:B-----5:R-:W-:Y:S02]  /*04e0*/  ISETP.NE.OR P0, PT, R0, RZ, !P0 ;  /* 0x000000ff0000720c */ /* 0x020fe40004705670 */
[--C-:B------:R-:W-:Y:S02]  /*04f0*/  SHF.R.S32.HI R0, RZ, 0x3, R5.reuse ;  /* 0x00000003ff007819 */ /* 0x100fe40000011405 */
[----:B------:R-:W-:Y:S02]  /*0500*/  SHF.R.S32.HI R5, RZ, 0x1f, R5 ;  /* 0x0000001fff057819 */ /* 0x000fe40000011405 */
[----:B0-----:R-:W-:Y:S02]  /*0510*/  I2FP.F32.U32 R7, UR9 ;  /* 0x0000000900077c45 */ /* 0x001fe40008201000 */
[----:B------:R-:W-:-:S03]  /*0520*/  LEA.HI R5, R5, R0, RZ, 0x2 ;  /* 0x0000000005057211 */ /* 0x000fc600078f10ff */
[----:B------:R-:W-:Y:S01]  /*0530*/  FMUL R7, R7, UR4 ;  /* 0x0000000407077c20 */ /* 0x000fe20008400000 */
[----:B------:R-:W-:Y:S01]  /*0540*/  LOP3.LUT R5, R5, 0xfffffffc, RZ, 0xc0, !PT ;  /* 0xfffffffc05057812 */ /* 0x000fe200078ec0ff */
[----:B------:R-:W-:Y:S01]  /*0550*/  VOTEU.ALL UP0, P0 ;  /* 0x00000000003f7886 */ /* 0x000fe20000000000 */
[----:B------:R-:W-:Y:S01]  /*0560*/  ULDC UR4, c[0x0][0x154] ;  /* 0x0000550000047ab9 */ /* 0x000fe20000000800 */
[----:B------:R-:W-:Y:S02]  /*0570*/  VOTEU.ALL UP1, P0 ;  /* 0x00000000003f7886 */ /* 0x000fe40000020000 */
[----:B------:R-:W0:Y:S01]  /*0580*/  F2I.U32.TRUNC.NTZ R7, R7 ;  /* 0x0000000700077305 */ /* 0x000e22000020f000 */
[----:B------:R-:W-:Y:S01]  /*0590*/  IMAD.IADD R5, R0, 0x1, -R5 ;  /* 0x0000000100057824 */ /* 0x000fe200078e0a05 */
[----:B------:R-:W5:Y:S01]  /*05a0*/  @!UP0 S2UR UR7, SR_CgaCtaId ;  /* 0x00000000000789c3 */ /* 0x000f620000008800 */
[----:B------:R-:W-:Y:S02]  /*05b0*/  @!UP0 UMOV UR6, 0x400 ;  /* 0x0000040000068882 */ /* 0x000fe40000000000 */
[----:B------:R-:W-:Y:S01]  /*05c0*/  IMAD R5, R6, 0x4, R5 ;  /* 0x0000000406057824 */ /* 0x000fe200078e0205 */
[----:B--2---:R-:W-:-:S04]  /*05d0*/  I2FP.F32.U32 R9, R2 ;  /* 0x0000000200097245 */ /* 0x004fc80000201000 */
[----:B------:R-:W-:Y:S01]  /*05e0*/  LEA.HI R0, R5, R5, RZ, 0x1 ;  /* 0x0000000505007211 */ /* 0x000fe200078f08ff */
[----:B------:R-:W-:Y:S01]  /*05f0*/  FMUL R9, R9, UR4 ;  /* 0x0000000409097c20 */ /* 0x000fe20008400000 */
[----:B------:R-:W-:Y:S02]  /*0600*/  UMOV UR4, 0x20 ;  /* 0x0000002000047882 */ /* 0x000fe40000000000 */
[----:B------:R-:W-:Y:S01]  /*0610*/  LOP3.LUT R6, R0, 0xfffffffe, RZ, 0xc0, !PT ;  /* 0xfffffffe00067812 */ /* 0x000fe200078ec0ff */
[----:B0-----:R-:W-:Y:S01]  /*0620*/  IMAD.MOV R13, RZ, RZ, -R7 ;  /* 0x000000ffff0d7224 */ /* 0x001fe200078e0a07 */
[----:B------:R-:W-:-:S04]  /*0630*/  @!UP0 UIADD3 UR4, -UR4, 0x100000, URZ ;  /* 0x0010000004048890 */ /* 0x000fc8000fffe13f */
[----:B------:R-:W-:Y:S02]  /*0640*/  @!UP0 USHF.L.U32 UR5, UR4, 0xb, URZ ;  /* 0x0000000b04058899 */ /* 0x000fe4000800063f */
[----:B------:R-:W-:Y:S01]  /*0650*/  @!UP0 USHF.L.U32 UR4, UR4, 0x1, URZ ;  /* 0x0000000104048899 */ /* 0x000fe2000800063f */
[----:B------:R-:W0:Y:S01]  /*0660*/  F2I.U32.TRUNC.NTZ R9, R9 ;  /* 0x0000000900097305 */ /* 0x000e22000020f000 */
[----:B-1----:R-:W-:Y:S02]  /*0670*/  IMAD R0, R8, R13, UR9 ;  /* 0x0000000908007e24 */ /* 0x002fe4000f8e020d */
[C---:B------:R-:W-:Y:S02]  /*0680*/  IMAD.IADD R7, R5.reuse, 0x1, -R6 ;  /* 0x0000000105077824 */ /* 0x040fe400078e0a06 */
[----:B------:R-:W-:-:S03]  /*0690*/  IMAD.SHL.U32 R6, R5, 0x4, RZ ;  /* 0x0000000405067824 */ /* 0x000fc600078e00ff */
[----:B------:R-:W-:Y:S01]  /*06a0*/  ISETP.NE.AND P2, PT, R7, R0, PT ;  /* 0x000000000700720c */ /* 0x000fe20003f45270 */
[----:B-----5:R-:W-:Y:S01]  /*06b0*/  @!UP0 ULEA UR6, UR7, UR6, 0x18 ;  /* 0x0000000607068291 */ /* 0x020fe2000f8ec03f */
[----:B------:R-:W-:Y:S01]  /*06c0*/  LOP3.LUT R10, R5, 0xc, R6, 0x78, !PT ;  /* 0x0000000c050a7812 */ /* 0x000fe200078e7806 */
[----:B------:R-:W1:Y:S01]  /*06d0*/  LDC R7, c[0x0][0x140] ;  /* 0x00005000ff077b82 */ /* 0x000e620000000800 */
[----:B------:R-:W-:Y:S01]  /*06e0*/  VOTEU.ALL UP0, P0 ;  /* 0x00000000003f7886 */ /* 0x000fe20000000000 */
[----:B------:R-:W-:Y:S01]  /*06f0*/  LOP3.LUT P0, RZ, R4, 0x7, RZ, 0xc0, !PT ;  /* 0x0000000704ff7812 */ /* 0x000fe2000780c0ff */
[----:B0-----:R-:W-:Y:S01]  /*0700*/  IMAD.MOV R12, RZ, RZ, -R9 ;  /* 0x000000ffff0c7224 */ /* 0x001fe200078e0a09 */
[----:B------:R0:W-:Y:S01]  /*0710*/  STL [R1+0x74], R10 ;  /* 0x0000740a01007387 */ /* 0x0001e20000100800 */
[----:B------:R-:W-:Y:S01]  /*0720*/  IMAD.MOV.U32 R4, RZ, RZ, 0x1 ;  /* 0x00000001ff047424 */ /* 0x000fe200078e00ff */
[----:B------:R-:W-:Y:S01]  /*0730*/  ISETP.LT.U32.AND P0, PT, R10, 0x2, !P0 ;  /* 0x000000020a00780c */ /* 0x000fe20004701070 */
[----:B---3--:R-:W-:-:S03]  /*0740*/  IMAD R6, R11, R12, R2 ;  /* 0x0000000c0b067224 */ /* 0x008fc600078e0202 */
[----:B------:R-:W-:Y:S01]  /*0750*/  @P2 LEA.HI R5, R10, R10, RZ, 0x1 ;  /* 0x0000000a0a052211 */ /* 0x000fe200078f08ff */
[----:B------:R-:W2:Y:S02]  /*0760*/  FENCE.VIEW.ASYNC.S ;  /* 0x00000000000073c6 */ /* 0x000ea40000000000 */
[----:B--2---:R0:W2:Y:S01]  /*0770*/  @!UP0 SYNCS.EXCH.64 URZ, [UR6+0x50], UR4 ;  /* 0x00005004063f85b2 */ /* 0x0040a20008000100 */
[----:B------:R-:W-:-:S04]  /*0780*/  @P2 SHF.R.S32.HI R5, RZ, 0x1, R5 ;  /* 0x00000001ff052819 */ /* 0x000fc80000011405 */
[----:B------:R-:W-:Y:S02]  /*0790*/  @P2 ISETP.NE.AND P3, PT, R5, R6, PT ;  /* 0x000000060500220c */ /* 0x000fe40003f65270 */
[----:B------:R-:W-:Y:S02]  /*07a0*/  SEL R5, RZ, 0x1, !P0 ;  /* 0x00000001ff057807 */ /* 0x000fe40004000000 */
[----:B------:R-:W-:Y:S02]  /*07b0*/  @P2 SEL R4, RZ, 0x1, P3 ;  /* 0x00000001ff042807 */ /* 0x000fe40001800000 */
[----:B-1----:R-:W-:Y:S02]  /*07c0*/  ISETP.EQ.U32.AND P5, PT, R7, 0x1, PT ;  /* 0x000000010700780c */ /* 0x002fe40003fa2070 */
[----:B------:R-:W-:Y:S01]  /*07d0*/  LOP3.LUT R4, R4, R5, RZ, 0xc0, !PT ;  /* 0x0000000504047212 */ /* 0x000fe200078ec0ff */
[----:B------:R0:W1:Y:S01]  /*07e0*/  @!UP1 SYNCS.EXCH.64 URZ, [UR6+0x58], UR4 ;  /* 0x00005804063f95b2 */ /* 0x0000620008000100 */
[----:B------:R-:W-:-:S03]  /*07f0*/  NOP ;  /* 0x0000000000007918 */ /* 0x000fc60000000000 */
[----:B------:R0:W-:Y:S06]  /*0800*/  STL [R1+0x70], R4 ;  /* 0x0000700401007387 */ /* 0x0001ec0000100800 */
[----:B--2---:R-:W-:Y:S05]  /*0810*/  @!P5 BRA `(.L_x_3) ;  /* 0x000000000008d947 */ /* 0x004fea0003800000 */
[----:B-1--4-:R-:W-:Y:S01]  /*0820*/  UCGABAR_ARV ;  /* 0x00000000000079c7 */ /* 0x012fe20008000000 */
[----:B------:R-:W-:Y:S05]  /*0830*/  BRA `(.L_x_4) ;  /* 0x0000000000047947 */ /* 0x000fea0003800000 */
.L_x_3:
[----:B-1--4-:R-:W-:Y:S01]  /*0840*/  NOP ;  /* 0x0000000000007918 */ /* 0x012fe20000000000 */
.L_x_4:
[----:B------:R-:W1:Y:S01]  /*0850*/  LDC R3, c[0x0][0x65c] ;  /* 0x00019700ff037b82 */ /* 0x000e620000000800 */
[----:B0-----:R-:W-:Y:S02]  /*0860*/  IMAD.U32 R4, RZ, RZ, UR9 ;  /* 0x00000009ff047e24 */ /* 0x001fe4000f8e00ff */
[----:B------:R-:W-:Y:S01]  /*0870*/  IMAD.MOV.U32 R5, RZ, RZ, RZ ;  /* 0x000000ffff057224 */ /* 0x000fe200078e00ff */
[----:B-1----:R-:W-:-:S13]  /*0880*/  ISETP.NE.AND P4, PT, R3, 0x1, PT ;  /* 0x000000010300780c */ /* 0x002fda0003f85270 */
[----:B------:R-:W0:Y:S01]  /*0890*/  @P4 LDC R7, c[0x0][0x10] ;  /* 0x00000400ff074b82 */ /* 0x000e220000000800 */
[----:B------:R-:W-:Y:S02]  /*08a0*/  @P4 IMAD.MOV.U32 R3, RZ, RZ, RZ ;  /* 0x000000ffff034224 */ /* 0x000fe400078e00ff */
[----:B------:R-:W-:-:S05]  /*08b0*/  @P4 IMAD.MOV.U32 R13, RZ, RZ, RZ ;  /* 0x000000ffff0d4224 */ /* 0x000fca00078e00ff */
[----:B------:R-:W1:Y:S01]  /*08c0*/  @!P4 LDC R9, c[0x0][0xc] ;  /* 0x00000300ff09cb82 */ /* 0x000e620000000800 */
[----:B0-----:R-:W-:-:S04]  /*08d0*/  @P4 IMAD.WIDE.U32 R6, R7, UR9, R2 ;  /* 0x0000000907064c25 */ /* 0x001fc8000f8e0002 */
[----:B------:R-:W-:Y:S02]  /*08e0*/  @P4 IMAD.MOV.U32 R19, RZ, RZ, R6 ;  /* 0x000000ffff134224 */ /* 0x000fe400078e0006 */
[----:B------:R-:W-:Y:S02]  /*08f0*/  @P4 IMAD.IADD R23, R7, 0x1, R13 ;  /* 0x0000000107174824 */ /* 0x000fe400078e020d */
[----:B-1----:R-:W-:-:S04]  /*0900*/  @!P4 IMAD.WIDE.U32 R4, R2, R9, R4 ;  /* 0x000000090204c225 */ /* 0x002fc800078e0004 */
[----:B------:R-:W-:Y:S02]  /*0910*/  @!P4 IMAD.MOV.U32 R19, RZ, RZ, R4 ;  /* 0x000000ffff13c224 */ /* 0x000fe400078e0004 */
[----:B------:R-:W-:-:S03]  /*0920*/  @!P4 IMAD.MOV.U32 R23, RZ, RZ, R5 ;  /* 0x000000ffff17c224 */ /* 0x000fc600078e0005 */
[----:B------:R0:W-:Y:S04]  /*0930*/  STL [R1+0x7c], R19 ;  /* 0x00007c1301007387 */ /* 0x0001e80000100800 */
[----:B------:R0:W-:Y:S01]  /*0940*/  STL [R1+0x78], R23 ;  /* 0x0000781701007387 */ /* 0x0001e20000100800 */
[----:B------:R-:W-:Y:S05]  /*0950*/  @!P5 BRA `(.L_x_5) ;  /* 0x00000000000cd947 */ /* 0x000fea0003800000 */
[----:B------:R-:W-:Y:S01]  /*0960*/  UCGABAR_WAIT ;  /* 0x0000000000007dc7 */ /* 0x000fe20008000000 */
[----:B------:R-:W-:Y:S01]  /*0970*/  CCTL.IVALL ;  /* 0x00000000ff00798f */ /* 0x000fe20002000000 */
[----:B------:R-:W-:Y:S05]  /*0980*/  BRA `(.L_x_6) ;  /* 0x0000000000047947 */ /* 0x000fea0003800000 */
.L_x_5:
[----:B------:R-:W-:Y:S06]  /*0990*/  BAR.SYNC.DEFER_BLOCKING 0x0 ;  /* 0x0000000000007b1d */ /* 0x000fec0000010000 */
.L_x_6:
[----:B------:R-:W-:Y:S05]  /*09a0*/  @!P1 BRA `(.L_x_7) ;  /* 0x000000e400989947 */ /* 0x000fea0003800000 */
[----:B------:R-:W-:-:S06]  /*09b0*/  UISETP.GT.U32.AND UP0, UPT, UR10, 0x1, UPT ;  /* 0x000000010a00788c */ /* 0x000fcc000bf04070 */
[----:B------:R-:W-:-:S13]  /*09c0*/  PLOP3.LUT P0, PT, PT, PT, UP0, 0x80, 0x0 ;  /* 0x000000000000781c */ /* 0x000fda0003f0f008 */
[----:B------:R-:W-:Y:S05]  /*09d0*/  @P0 EXIT ;  /* 0x000000000000094d */ /* 0x000fea0003800000 */
[----:B------:R-:W-:Y:S01]  /*09e0*/  IMAD.MOV.U32 R6, RZ, RZ, -0x1 ;  /* 0xffffffffff067424 */ /* 0x000fe200078e00ff */
[----:B------:R-:W-:Y:S01]  /*09f0*/  ULDC.64 UR4, c[0x0][0x650] ;  /* 0x0001940000047ab9 */ /* 0x000fe20000000a00 */
[----:B------:R-:W-:Y:S01]  /*0a00*/  IMAD.MOV.U32 R5, RZ, RZ, -0x1 ;  /* 0xffffffffff057424 */ /* 0x000fe200078e00ff */
[----:B------:R-:W-:Y:S01]  /*0a10*/  ISETP.GE.U32.AND P0, PT, R19, UR4, PT ;  /* 0x0000000413007c0c */ /* 0x000fe2000bf06070 */
[----:B------:R-:W-:Y:S01]  /*0a20*/  UMOV UR12, 0xffffffff ;  /* 0xffffffff000c7882 */ /* 0x000fe20000000000 */
[----:B------:R1:W-:Y:S01]  /*0a30*/  STL [R1+0x84], R6 ;  /* 0x0000840601007387 */ /* 0x0003e20000100800 */
[----:B------:R-:W-:Y:S02]  /*0a40*/  PRMT R4, RZ, 0x7610, R4 ;  /* 0x00007610ff047816 */ /* 0x000fe40000000004 */
[----:B------:R-:W-:Y:S01]  /*0a50*/  ISETP.GE.U32.AND.EX P0, PT, R23, UR5, PT, P0 ;  /* 0x0000000517007c0c */ /* 0x000fe2000bf06100 */
[----:B------:R1:W-:-:S12]  /*0a60*/  STL [R1+0x80], R5 ;  /* 0x0000800501007387 */ /* 0x0003d80000100800 */
[----:B-1----:R-:W-:Y:S05]  /*0a70*/  @P0 BRA `(.L_x_8) ;  /* 0x0000000400380947 */ /* 0x002fea0003800000 */
[----:B------:R-:W1:Y:S01]  /*0a80*/  LDC.64 R14, c[0x0][0x628] ;  /* 0x00018a00ff0e7b82 */ /* 0x000e620000000a00 */
[----:B------:R-:W-:Y:S02]  /*0a90*/  IMAD.MOV.U32 R4, RZ, RZ, R19 ;  /* 0x000000ffff047224 */ /* 0x000fe400078e0013 */
[----:B------:R-:W-:-:S05]  /*0aa0*/  IMAD.MOV.U32 R5, RZ, RZ, R23 ;  /* 0x000000ffff057224 */ /* 0x000fca00078e0017 */
[----:B------:R-:W2:Y:S08]  /*0ab0*/  LDC R10, c[0x0][0x630] ;  /* 0x00018c00ff0a7b82 */ /* 0x000eb00000000800 */
[----:B------:R-:W3:Y:S01]  /*0ac0*/  LDC.64 R16, c[0x0][0x620] ;  /* 0x00018800ff107b82 */ /* 0x000ee20000000a00 */
[----:B-1----:R-:W-:-:S04]  /*0ad0*/  ISETP.NE.U32.AND P0, PT, R14, RZ, PT ;  /* 0x000000ff0e00720c */ /* 0x002fc80003f05070 */
[----:B------:R-:W-:-:S13]  /*0ae0*/  ISETP.NE.AND.EX P0, PT, R15, RZ, PT, P0 ;  /* 0x000000ff0f00720c */ /* 0x000fda0003f05300 */
[----:B--23--:R-:W-:Y:S05]  /*0af0*/  @!P0 BRA `(.L_x_9) ;  /* 0x0000000000288947 */ /* 0x00cfea0003800000 */
[----:B------:R-:W1:Y:S02]  /*0b00*/  LDC R9, c[0x0][0x634] ;  /* 0x00018d00ff097b82 */ /* 0x000e640000000800 */
[----:B-1----:R-:W-:-:S05]  /*0b10*/  IADD3 R9, P0, R19, R9, RZ ;  /* 0x0000000913097210 */ /* 0x002fca0007f1e0ff */
[----:B------:R-:W-:-:S04]  /*0b20*/  IMAD.X R13, RZ, RZ, R23, P0 ;  /* 0x000000ffff0d7224 */ /* 0x000fc800000e0617 */
[----:B------:R-:W-:-:S04]  /*0b30*/  IMAD.WIDE.U32 R4, R13, R14, RZ ;  /* 0x0000000e0d047225 */ /* 0x000fc800078e00ff */
[----:B------:R-:W-:-:S04]  /*0b40*/  IMAD.WIDE.U32 R6, P0, R9, R15, R4 ;  /* 0x0000000f09067225 */ /* 0x000fc80007800004 */
[----:B------:R-:W-:-:S04]  /*0b50*/  IMAD.WIDE.U32 R4, R9, R14, RZ ;  /* 0x0000000e09047225 */ /* 0x000fc800078e00ff */
[----:B------:R-:W-:Y:S01]  /*0b60*/  IMAD.X R9, RZ, RZ, RZ, P0 ;  /* 0x000000ffff097224 */ /* 0x000fe200000e06ff */
[----:B------:R-:W-:Y:S01]  /*0b70*/  IADD3 RZ, P0, R5, R6, RZ ;  /* 0x0000000605ff7210 */ /* 0x000fe20007f1e0ff */
[----:B------:R-:W-:-:S04]  /*0b80*/  IMAD.MOV.U32 R8, RZ, RZ, R7 ;  /* 0x000000ffff087224 */ /* 0x000fc800078e0007 */
[----:B------:R-:W-:-:S08]  /*0b90*/  IMAD.WIDE.U32.X R4, R13, R15, R8, P0 ;  /* 0x0000000f0d047225 */ /* 0x000fd000000e0408 */
.L_x_9:
[----:B------:R-:W1:Y:S01]  /*0ba0*/  LDC.64 R20, c[0x0][0x640] ;  /* 0x00019000ff147b82 */ /* 0x000e620000000a00 */
[-C--:B------:R-:W-:Y:S01]  /*0bb0*/  SHF.R.U64 R22, R4, R10.reuse, R5 ;  /* 0x0000000a04167219 */ /* 0x080fe20000001205 */
[----:B------:R-:W-:Y:S01]  /*0bc0*/  IMAD.MOV.U32 R4, RZ, RZ, R19 ;  /* 0x000000ffff047224 */ /* 0x000fe200078e0013 */
[----:B------:R-:W-:Y:S01]  /*0bd0*/  SHF.R.U32.HI R3, RZ, R10, R5 ;  /* 0x0000000aff037219 */ /* 0x000fe20000011605 */
[----:B------:R-:W-:Y:S01]  /*0be0*/  IMAD.MOV.U32 R5, RZ, RZ, R23 ;  /* 0x000000ffff057224 */ /* 0x000fe200078e0017 */
[----:B------:R-:W-:Y:S01]  /*0bf0*/  IADD3 R7, P0, RZ, -R22, RZ ;  /* 0x80000016ff077210 */ /* 0x000fe20007f1e0ff */
[----:B0-----:R-:W-:Y:S02]  /*0c00*/  IMAD R23, R11, R12, R2 ;  /* 0x0000000c0b177224 */ /* 0x001fe400078e0202 */
[----:B------:R-:W0:Y:S01]  /*0c10*/  LDC R8, c[0x0][0x618] ;  /* 0x00018600ff087b82 */ /* 0x000e220000000800 */
[----:B------:R-:W-:Y:S02]  /*0c20*/  IMAD.MOV.U32 R11, RZ, RZ, 0x1 ;  /* 0x00000001ff0b7424 */ /* 0x000fe400078e00ff */
[----:B------:R-:W-:-:S02]  /*0c30*/  IMAD.X R3, RZ, RZ, ~R3, P0 ;  /* 0x000000ffff037224 */ /* 0x000fc400000e0e03 */
[----:B------:R-:W-:-:S03]  /*0c40*/  IMAD.WIDE.U32 R4, R7, R16, R4 ;  /* 0x0000001007047225 */ /* 0x000fc600078e0004 */
[----:B------:R-:W2:Y:S01]  /*0c50*/  LDC R14, c[0x0][0x608] ;  /* 0x00018200ff0e7b82 */ /* 0x000ea20000000800 */
[----:B------:R-:W-:-:S04]  /*0c60*/  IMAD R6, R3, R16, RZ ;  /* 0x0000001003067224 */ /* 0x000fc800078e02ff */
[----:B------:R-:W-:-:S03]  /*0c70*/  IMAD R3, R7, R17, R6 ;  /* 0x0000001107037224 */ /* 0x000fc600078e0206 */
[----:B------:R-:W3:Y:S01]  /*0c80*/  LDC R18, c[0x0][0x658] ;  /* 0x00019600ff127b82 */ /* 0x000ee20000000800 */
[----:B------:R-:W-:Y:S01]  /*0c90*/  IMAD.IADD R3, R5, 0x1, R3 ;  /* 0x0000000105037824 */ /* 0x000fe200078e0203 */
[----:B-1----:R-:W-:Y:S01]  /*0ca0*/  ISETP.NE.U32.AND P0, PT, R20, RZ, PT ;  /* 0x000000ff1400720c */ /* 0x002fe20003f05070 */
[----:B------:R-:W-:-:S03]  /*0cb0*/  IMAD.MOV.U32 R5, RZ, RZ, -0x1 ;  /* 0xffffffffff057424 */ /* 0x000fc600078e00ff */
[----:B------:R-:W-:Y:S02]  /*0cc0*/  ISETP.NE.AND.EX P0, PT, R21, RZ, PT, P0 ;  /* 0x000000ff1500720c */ /* 0x000fe40003f05300 */
[----:B------:R-:W1:Y:S01]  /*0cd0*/  LDC R13, c[0x0][0x600] ;  /* 0x00018000ff0d7b82 */ /* 0x000e620000000800 */
[-CC-:B0-----:R-:W-:Y:S02]  /*0ce0*/  SHF.R.U64 R10, R4, R8.reuse, R3.reuse ;  /* 0x00000008040a7219 */ /* 0x181fe40000001203 */
[----:B------:R-:W-:-:S05]  /*0cf0*/  SHF.R.U32.HI R3, RZ, R8, R3 ;  /* 0x00000008ff037219 */ /* 0x000fca0000011603 */
[----:B------:R-:W0:Y:S01]  /*0d00*/  LDC R15, c[0x0][0x648] ;  /* 0x00019200ff0f7b82 */ /* 0x000e220000000800 */
[-CC-:B--2---:R-:W-:Y:S02]  /*0d10*/  SHF.R.U64 R19, R10, R14.reuse, R3.reuse ;  /* 0x0000000e0a137219 */ /* 0x184fe40000001203 */
[----:B------:R-:W-:-:S05]  /*0d20*/  SHF.R.U32.HI R3, RZ, R14, R3 ;  /* 0x0000000eff037219 */ /* 0x000fca0000011603 */
[----:B------:R-:W2:Y:S01]  /*0d30*/  LDC R17, c[0x0][0x638] ;  /* 0x00018e00ff117b82 */ /* 0x000ea20000000800 */
[-C--:B---3--:R-:W-:Y:S02]  /*0d40*/  SHF.L.U32 R2, R5, R18.reuse, RZ ;  /* 0x0000001205027219 */ /* 0x088fe400000006ff */
[--C-:B------:R-:W-:Y:S02]  /*0d50*/  SHF.R.U64 R12, R19, R18, R3.reuse ;  /* 0x00000012130c7219 */ /* 0x100fe40000001203 */
[----:B------:R-:W-:Y:S02]  /*0d60*/  LOP3.LUT R8, RZ, R2, RZ, 0x33, !PT ;  /* 0x00000002ff087212 */ /* 0x000fe400078e33ff */
[----:B------:R-:W-:Y:S01]  /*0d70*/  SHF.R.U32.HI R3, RZ, R18, R3 ;  /* 0x00000012ff037219 */ /* 0x000fe20000011603 */
[----:B------:R-:W3:Y:S01]  /*0d80*/  LDC R16, c[0x0][0x610] ;  /* 0x00018400ff107b82 */ /* 0x000ee20000000800 */
[----:B------:R-:W-:Y:S01]  /*0d90*/  IMAD.MOV.U32 R2, RZ, RZ, R12 ;  /* 0x000000ffff027224 */ /* 0x000fe200078e000c */
[----:B------:R-:W-:Y:S06]  /*0da0*/  @!P0 BRA `(.L_x_10) ;  /* 0x0000000000288947 */ /* 0x000fec0003800000 */
[----:B------:R-:W4:Y:S02]  /*0db0*/  LDC R7, c[0x0][0x64c] ;  /* 0x00019300ff077b82 */ /* 0x000f240000000800 */
[----:B----4-:R-:W-:-:S05]  /*0dc0*/  IADD3 R7, P0, R12, R7, RZ ;  /* 0x000000070c077210 */ /* 0x010fca0007f1e0ff */
        /* <DEDUP_REMOVED lines=8> */
.L_x_10:
[----:B0-----:R-:W-:Y:S01]  /*0e50*/  SHF.R.U64 R4, R2, R15, R3 ;  /* 0x0000000f02047219 */ /* 0x001fe20000001203 */
[----:B-1----:R-:W-:Y:S01]  /*0e60*/  VIADD R5, R13, 0xffffffff ;  /* 0xffffffff0d057836 */ /* 0x002fe20000000000 */
[----:B------:R-:W-:Y:S02]  /*0e70*/  SHF.L.U32 R2, R11, R18, RZ ;  /* 0x000000120b027219 */ /* 0x000fe400000006ff */
[----:B------:R-:W-:Y:S01]  /*0e80*/  LOP3.LUT R3, R19, R8, RZ, 0xc0, !PT ;  /* 0x0000000813037212 */ /* 0x000fe200078ec0ff */
[----:B------:R-:W-:Y:S01]  /*0e90*/  IMAD.MOV R6, RZ, RZ, -R4 ;  /* 0x000000ffff067224 */ /* 0x000fe200078e0a04 */
[----:B------:R-:W-:Y:S02]  /*0ea0*/  SEL R0, R0, R23, !P4 ;  /* 0x0000001700007207 */ /* 0x000fe40006000000 */
[----:B------:R-:W-:Y:S01]  /*0eb0*/  LOP3.LUT R5, R10, R5, RZ, 0xc0, !PT ;  /* 0x000000050a057212 */ /* 0x000fe200078ec0ff */
[----:B------:R-:W-:Y:S01]  /*0ec0*/  IMAD R3, R2, R4, R3 ;  /* 0x0000000402037224 */ /* 0x000fe200078e0203 */
[----:B------:R-:W-:Y:S01]  /*0ed0*/  R2UR UR12, R22 ;  /* 0x00000000160c72ca */ /* 0x000fe200000e0000 */
[----:B--2---:R-:W-:-:S02]  /*0ee0*/  IMAD R2, R6, R17, R12 ;  /* 0x0000001106027224 */ /* 0x004fc400078e020c */
[----:B---3--:R-:W-:Y:S02]  /*0ef0*/  IMAD R0, R3, R16, R0 ;  /* 0x0000001003007224 */ /* 0x008fe400078e0200 */
[----:B------:R-:W-:Y:S02]  /*0f00*/  IMAD R3, R2, R13, R5 ;  /* 0x0000000d02037224 */ /* 0x000fe400078e0205 */
[----:B------:R-:W-:-:S03]  /*0f10*/  IMAD.MOV.U32 R4, RZ, RZ, 0x1 ;  /* 0x00000001ff047424 */ /* 0x000fc600078e00ff */
[----:B------:R-:W-:Y:S02]  /*0f20*/  SEL R2, R3, R0, !P4 ;  /* 0x0000000003027207 */ /* 0x000fe40006000000 */
[----:B------:R-:W-:-:S03]  /*0f30*/  SEL R0, R0, R3, !P4 ;  /* 0x0000000300007207 */ /* 0x000fc60006000000 */
[----:B------:R1:W-:Y:S04]  /*0f40*/  STL [R1+0x80], R2 ;  /* 0x0000800201007387 */ /* 0x0003e80000100800 */
[----:B------:R1:W-:Y:S02]  /*0f50*/  STL [R1+0x84], R0 ;  /* 0x0000840001007387 */ /* 0x0003e40000100800 */
.L_x_8:
[----:B------:R-:W-:-:S08]  /*0f60*/  NOP ;  /* 0x0000000000007918 */ /* 0x000fd00000000000 */
[----:B------:R-:W2:Y:S02]  /*0f70*/  USETMAXREG.TRY_ALLOC.CTAPOOL UP0, 0xe8 ;  /* 0x000000e8000079c8 */ /* 0x000ea40008000600 */
[----:B--2---:R-:W-:-:S13]  /*0f80*/  PLOP3.LUT P0, PT, PT, PT, UP0, 0x80, 0x0 ;  /* 0x000000000000781c */ /* 0x004fda0003f0f008 */
[----:B------:R-:W-:Y:S05]  /*0f90*/  @!P0 BRA `(.L_x_8) ;  /* 0xfffffffc00f08947 */ /* 0x000fea000383ffff */
[----:B------:R-:W-:Y:S01]  /*0fa0*/  ULDC.64 UR4, c[0x0][0x598] ;  /* 0x0001660000047ab9 */ /* 0x000fe20000000a00 */
[----:B------:R-:W-:Y:S01]  /*0fb0*/  ULDC.64 UR14, c[0x0][0x208] ;  /* 0x00008200000e7ab9 */ /* 0x000fe20000000a00 */
[----:B------:R-:W-:-:S04]  /*0fc0*/  ISETP.NE.U32.AND P0, PT, RZ, UR4, PT ;  /* 0x00000004ff007c0c */ /* 0x000fc8000bf05070 */
[----:B------:R-:W-:-:S13]  /*0fd0*/  ISETP.NE.AND.EX P0, PT, RZ, UR5, PT, P0 ;  /* 0x00000005ff007c0c */ /* 0x000fda000bf05300 */
[----:B------:R-:W-:Y:S05]  /*0fe0*/  @!P0 BRA `(.L_x_11) ;  /* 0x0000000000208947 */ /* 0x000fea0003800000 */
[----:B-1----:R-:W1:Y:S02]  /*0ff0*/  LDC.64 R2, c[0x0][0x598] ;  /* 0x00016600ff027b82 */ /* 0x002e640000000a00 */
[----:B-1----:R-:W2:Y:S02]  /*1000*/  LDG.E.64 R2, desc[UR14][R2.64] ;  /* 0x0000000e02027981 */ /* 0x002ea4000c1e1b00 */
[----:B--2---:R-:W-:-:S04]  /*1010*/  ISETP.NE.U32.AND P0, PT, R2, RZ, PT ;  /* 0x000000ff0200720c */ /* 0x004fc80003f05070 */
[----:B------:R-:W-:-:S13]  /*1020*/  ISETP.NE.AND.EX P0, PT, R3, RZ, PT, P0 ;  /* 0x000000ff0300720c */ /* 0x000fda0003f05300 */
[----:B------:R-:W-:Y:S05]  /*1030*/  @!P0 BRA `(.L_x_11) ;  /* 0x00000000000c8947 */ /* 0x000fea0003800000 */
[----:B------:R-:W2:Y:S02]  /*1040*/  LD.E R2, desc[UR14][R2.64] ;  /* 0x0000000e02027980 */ /* 0x000ea4000c101900 */
[----:B--2---:R-:W-:Y:S01]  /*1050*/  R2UR UR20, R2 ;  /* 0x00000000021472ca */ /* 0x004fe200000e0000 */
[----:B------:R-:W-:-:S14]  /*1060*/  BRA `(.L_x_12) ;  /* 0x0000000000247947 */ /* 0x000fdc0003800000 */
.L_x_11:
[----:B------:R-:W-:Y:S02]  /*1070*/  ULDC.64 UR4, c[0x0][0x588] ;  /* 0x0001620000047ab9 */ /* 0x000fe40000000a00 */
[----:B------:R-:W-:-:S04]  /*1080*/  ISETP.NE.U32.AND P0, PT, RZ, UR4, PT ;  /* 0x00000004ff007c0c */ /* 0x000fc8000bf05070 */
[----:B------:R-:W-:-:S13]  /*1090*/  ISETP.NE.AND.EX P0, PT, RZ, UR5, PT, P0 ;  /* 0x00000005ff007c0c */ /* 0x000fda000bf05300 */
[----:B------:R-:W-:Y:S05]  /*10a0*/  @!P0 BRA `(.L_x_13) ;  /* 0x0000000000108947 */ /* 0x000fea0003800000 */
[----:B-1----:R-:W1:Y:S02]  /*10b0*/  LDC.64 R2, c[0x0][0x588] ;  /* 0x00016200ff027b82 */ /* 0x002e640000000a00 */
[----:B-1----:R-:W2:Y:S02]  /*10c0*/  LDG.E R2, desc[UR14][R2.64] ;  /* 0x0000000e02027981 */ /* 0x002ea4000c1e1900 */
[----:B--2---:R-:W-:Y:S01]  /*10d0*/  R2UR UR20, R2 ;  /* 0x00000000021472ca */ /* 0x004fe200000e0000 */
[----:B------:R-:W-:-:S14]  /*10e0*/  BRA `(.L_x_12) ;  /* 0x0000000000047947 */ /* 0x000fdc0003800000 */
.L_x_13:
[----:B------:R-:W-:-:S05]  /*10f0*/  ULDC UR20, c[0x0][0x580] ;  /* 0x0001600000147ab9 */ /* 0x000fca0000000800 */
.L_x_12:
[----:B------:R-:W-:Y:S02]  /*1100*/  ULDC.64 UR4, c[0x0][0x5a0] ;  /* 0x0001680000047ab9 */ /* 0x000fe40000000a00 */
        /* <DEDUP_REMOVED lines=11> */
.L_x_14:
        /* <DEDUP_REMOVED lines=8> */
.L_x_16:
[----:B------:R-:W-:-:S05]  /*1240*/  ULDC UR21, c[0x0][0x584] ;  /* 0x0001610000157ab9 */ /* 0x000fca0000000800 */
.L_x_15:
[----:B------:R-:W-:-:S13]  /*1250*/  LOP3.LUT P0, RZ, R4, 0xff, RZ, 0xc0, !PT ;  /* 0x000000ff04ff7812 */ /* 0x000fda000780c0ff */
[----:B------:R-:W-:Y:S05]  /*1260*/  @!P0 EXIT ;  /* 0x000000000000894d */ /* 0x000fea0003800000 */
[----:B------:R-:W-:Y:S01]  /*1270*/  ULDC UR4, c[0x0][0x28c] ;  /* 0x0000a30000047ab9 */ /* 0x000fe20000000800 */
[----:B------:R-:W-:Y:S02]  /*1280*/  ULOP3.LUT UR22, UR13, 0x1, URZ, 0xfc, !UPT ;  /* 0x000000010d167892 */ /* 0x000fe4000f8efc3f */
[----:B------:R-:W-:-:S04]  /*1290*/  UIADD3 UR4, UR4, 0x7f, URZ ;  /* 0x0000007f04047890 */ /* 0x000fc8000fffe03f */
[----:B------:R-:W-:-:S04]  /*12a0*/  USHF.R.S32.HI UR5, URZ, 0x1f, UR4 ;  /* 0x0000001f3f057899 */ /* 0x000fc80008011404 */
[----:B------:R-:W-:-:S03]  /*12b0*/  ULEA.HI UR5, UR5, UR4, URZ, 0x7 ;  /* 0x0000000405057291 */ /* 0x000fc6000f8f383f */
[----:B------:R-:W-:Y:S01]  /*12c0*/  UMOV UR4, URZ ;  /* 0x0000003f00047c82 */ /* 0x000fe20008000000 */
[----:B------:R-:W-:-:S03]  /*12d0*/  USHF.R.S32.HI UR9, URZ, 0x7, UR5 ;  /* 0x000000073f097899 */ /* 0x000fc60008011405 */
[----:B------:R-:W-:-:S09]  /*12e0*/  UMOV UR5, URZ ;  /* 0x0000003f00057c82 */ /* 0x000fd20008000000 */
.L_x_297:
[----:B-1----:R-:W1:Y:S01]  /*12f0*/  S2R R0, SR_TID.X ;  /* 0x0000000000007919 */ /* 0x002e620000002100 */
[----:B--2---:R-:W2:Y:S01]  /*1300*/  S2UR UR18, SR_CgaCtaId ;  /* 0x00000000001279c3 */ /* 0x004ea20000008800 */
[----:B------:R-:W-:Y:S01]  /*1310*/  UMOV UR17, 0x400 ;  /* 0x0000040000117882 */ /* 0x000fe20000000000 */
[----:B------:R-:W-:Y:S01]  /*1320*/  UMOV UR6, URZ ;  /* 0x0000003f00067c82 */ /* 0x000fe20008000000 */
[----:B------:R-:W-:Y:S01]  /*1330*/  STL [R1+0x6c], RZ ;  /* 0x00006cff01007387 */ /* 0x000fe20000100800 */
[----:B------:R-:W-:Y:S01]  /*1340*/  UMOV UR7, URZ ;  /* 0x0000003f00077c82 */ /* 0x000fe20008000000 */
[----:B------:R-:W-:Y:S01]  /*1350*/  UMOV UR8, URZ ;  /* 0x0000003f00087c82 */ /* 0x000fe20008000000 */
[----:B------:R-:W-:Y:S01]  /*1360*/  UMOV UR23, UR5 ;  /* 0x0000000500177c82 */ /* 0x000fe20008000000 */
[----:B------:R-:W-:Y:S01]  /*1370*/  STL [R1+0x68], RZ ;  /* 0x000068ff01007387 */ /* 0x000fe20000100800 */
[----:B---3--:R-:W3:Y:S01]  /*1380*/  LDC R2, c[0x0][0x28c] ;  /* 0x0000a300ff027b82 */ /* 0x008ee20000000800 */
[----:B------:R-:W-:Y:S01]  /*1390*/  UMOV UR24, UR4 ;  /* 0x0000000400187c82 */ /* 0x000fe20008000000 */
[----:B------:R-:W-:Y:S01]  /*13a0*/  CS2R R4, SRZ ;  /* 0x0000000000047805 */ /* 0x000fe2000001ff00 */
[----:B------:R-:W-:Y:S01]  /*13b0*/  STL [R1+0x64], RZ ;  /* 0x000064ff01007387 */ /* 0x000fe20000100800 */
[----:B------:R-:W-:-:S02]  /*13c0*/  CS2R R6, SRZ ;  /* 0x0000000000067805 */ /* 0x000fc4000001ff00 */
[----:B------:R-:W-:Y:S02]  /*13d0*/  CS2R R8, SRZ ;  /* 0x0000000000087805 */ /* 0x000fe4000001ff00 */
[----:B------:R-:W-:Y:S01]  /*13e0*/  CS2R R10, SRZ ;  /* 0x00000000000a7805 */ /* 0x000fe2000001ff00 */
[----:B------:R-:W-:Y:S01]  /*13f0*/  STL [R1+0x60], RZ ;  /* 0x000060ff01007387 */ /* 0x000fe20000100800 */
[----:B------:R-:W-:Y:S02]  /*1400*/  CS2R R12, SRZ ;  /* 0x00000000000c7805 */ /* 0x000fe4000001ff00 */
[----:B------:R-:W-:Y:S02]  /*1410*/  CS2R R14, SRZ ;  /* 0x00000000000e7805 */ /* 0x000fe4000001ff00 */
[----:B------:R-:W-:Y:S01]  /*1420*/  CS2R R16, SRZ ;  /* 0x0000000000107805 */ /* 0x000fe2000001ff00 */
[----:B------:R-:W-:Y:S01]  /*1430*/  STL [R1+0x5c], RZ ;  /* 0x00005cff01007387 */ /* 0x000fe20000100800 */
[----:B0-----:R-:W-:-:S02]  /*1440*/  CS2R R18, SRZ ;  /* 0x0000000000127805 */ /* 0x001fc4000001ff00 */
[----:B------:R-:W-:Y:S02]  /*1450*/  CS2R R20, SRZ ;  /* 0x0000000000147805 */ /* 0x000fe4000001ff00 */
[----:B------:R-:W-:Y:S01]  /*1460*/  CS2R R22, SRZ ;  /* 0x0000000000167805 */ /* 0x000fe2000001ff00 */
[----:B------:R-:W-:Y:S01]  /*1470*/  STL [R1+0x58], RZ ;  /* 0x000058ff01007387 */ /* 0x000fe20000100800 */
[----:B------:R-:W-:Y:S02]  /*1480*/  CS2R R152, SRZ ;  /* 0x0000000000987805 */ /* 0x000fe4000001ff00 */
[----:B------:R-:W-:Y:S02]  /*1490*/  CS2R R154, SRZ ;  /* 0x00000000009a7805 */ /* 0x000fe4000001ff00 */
[----:B------:R-:W-:Y:S01]  /*14a0*/  CS2R R156, SRZ ;  /* 0x00000000009c7805 */ /* 0x000fe2000001ff00 */
[----:B------:R-:W-:Y:S01]  /*14b0*/  STL [R1+0x54], RZ ;  /* 0x000054ff01007387 */ /* 0x000fe20000100800 */
[----:B------:R-:W-:-:S02]  /*14c0*/  CS2R R158, SRZ ;  /* 0x00000000009e7805 */ /* 0x000fc4000001ff00 */
[----:B------:R-:W-:Y:S02]  /*14d0*/  CS2R R160, SRZ ;  /* 0x0000000000a07805 */ /* 0x000fe4000001ff00 */
[----:B------:R-:W-:Y:S02]  /*14e0*/  CS2R R162, SRZ ;  /* 0x0000000000a27805 */ /* 0x000fe4000001ff00 */
[----:B-1----:R-:W-:Y:S01]  /*14f0*/  LOP3.LUT R0, R0, 0x80, RZ, 0xc0, !PT ;  /* 0x0000008000007812 */ /* 0x002fe200078ec0ff */
[----:B------:R-:W-:Y:S01]  /*1500*/  STL [R1+0x50], RZ ;  /* 0x000050ff01007387 */ /* 0x000fe20000100800 */
[----:B---3--:R-:W-:Y:S02]  /*1510*/  ISETP.GE.AND P0, PT, R2, 0x1, PT ;  /* 0x000000010200780c */ /* 0x008fe40003f06270 */
[----:B------:R-:W-:Y:S02]  /*1520*/  CS2R R2, SRZ ;  /* 0x0000000000027805 */ /* 0x000fe4000001ff00 */
[----:B------:R-:W-:Y:S01]  /*1530*/  SHF.R.U32.HI R0, RZ, 0x7, R0 ;  /* 0x00000007ff007819 */ /* 0x000fe20000011600 */
        /* <DEDUP_REMOVED lines=8> */
[----:B------:R-:W0:Y:S01]  /*15c0*/  SHFL.IDX PT, R0, R0, RZ, 0x1f ;  /* 0x00001fff00007589 */ /* 0x000e2200000e0000 */
[----:B------:R-:W-:-:S02]  /*15d0*/  CS2R R176, SRZ ;  /* 0x0000000000b07805 */ /* 0x000fc4000001ff00 */
[----:B------:R-:W-:Y:S02]  /*15e0*/  CS2R R178, SRZ ;  /* 0x0000000000b27805 */ /* 0x000fe4000001ff00 */
[----:B------:R-:W-:Y:S01]  /*15f0*/  CS2R R180, SRZ ;  /* 0x0000000000b47805 */ /* 0x000fe2000001ff00 */
[----:B------:R1:W-:Y:S01]  /*1600*/  STL [R1+0x44], RZ ;  /* 0x000044ff01007387 */ /* 0x0003e20000100800 */
[----:B------:R-:W-:Y:S02]  /*1610*/  CS2R R182, SRZ ;  /* 0x0000000000b67805 */ /* 0x000fe4000001ff00 */
[----:B------:R-:W-:Y:S02]  /*1620*/  CS2R R184, SRZ ;  /* 0x0000000000b87805 */ /* 0x000fe4000001ff00 */
[----:B------:R-:W-:Y:S01]  /*1630*/  CS2R R186, SRZ ;  /* 0x0000000000ba7805 */ /* 0x000fe2000001ff00 */
[----:B------:R1:W-:Y:S01]  /*1640*/  STL [R1+0x40], RZ ;  /* 0x000040ff01007387 */ /* 0x0003e20000100800 */
        /* <DEDUP_REMOVED lines=14> */
[----:B------:R-:W-:Y:S02]  /*1730*/  CS2R R210, SRZ ;  /* 0x0000000000d27805 */ /* 0x000fe4000001ff00 */
[----:B0-----:R-:W-:Y:S01]  /*1740*/  R2UR UR10, R0 ;  /* 0x00000000000a72ca */ /* 0x001fe200000e0000 */
[----:B------:R1:W-:Y:S01]  /*1750*/  STL [R1+0x30], RZ ;  /* 0x000030ff01007387 */ /* 0x0003e20000100800 */
[----:B------:R-:W-:Y:S01]  /*1760*/  IMAD.MOV.U32 R0, RZ, RZ, RZ ;  /* 0x000000ffff007224 */ /* 0x000fe200078e00ff */
[----:B------:R-:W-:-:S02]  /*1770*/  CS2R R212, SRZ ;  /* 0x0000000000d47805 */ /* 0x000fc4000001ff00 */
[----:B------:R-:W-:Y:S01]  /*1780*/  CS2R R214, SRZ ;  /* 0x0000000000d67805 */ /* 0x000fe2000001ff00 */
[----:B------:R1:W-:Y:S01]  /*1790*/  STL [R1+0x2c], RZ ;  /* 0x00002cff01007387 */ /* 0x0003e20000100800 */
[----:B------:R-:W-:Y:S02]  /*17a0*/  CS2R R216, SRZ ;  /* 0x0000000000d87805 */ /* 0x000fe4000001ff00 */
[----:B------:R-:W-:Y:S02]  /*17b0*/  CS2R R218, SRZ ;  /* 0x0000000000da7805 */ /* 0x000fe4000001ff00 */
[----:B------:R-:W-:Y:S01]  /*17c0*/  CS2R R220, SRZ ;  /* 0x0000000000dc7805 */ /* 0x000fe2000001ff00 */
[----:B------:R1:W-:Y:S01]  /*17d0*/  STL [R1+0x28], RZ ;  /* 0x000028ff01007387 */ /* 0x0003e20000100800 */
[----:B------:R-:W-:Y:S02]  /*17e0*/  CS2R R222, SRZ ;  /* 0x0000000000de7805 */ /* 0x000fe4000001ff00 */
[----:B------:R-:W-:-:S02]  /*17f0*/  CS2R R224, SRZ ;  /* 0x0000000000e07805 */ /* 0x000fc4000001ff00 */
[----:B------:R-:W-:Y:S01]  /*1800*/  CS2R R226, SRZ ;  /* 0x0000000000e27805 */ /* 0x000fe2000001ff00 */
[----:B------:R1:W-:Y:S01]  /*1810*/  STL [R1+0x24], RZ ;  /* 0x000024ff01007387 */ /* 0x0003e20000100800 */
[----:B------:R-:W-:Y:S01]  /*1820*/  ULEA.HI UR11, UR10, UR10, URZ, 0x1 ;  /* 0x0000000a0a0b7291 */ /* 0x000fe2000f8f083f */
[----:B------:R-:W-:Y:S01]  /*1830*/  IMAD.MOV.U32 R228, RZ, RZ, RZ ;  /* 0x000000ffffe47224 */ /* 0x000fe200078e00ff */
[----:B------:R-:W-:Y:S01]  /*1840*/  CS2R R88, SRZ ;  /* 0x0000000000587805 */ /* 0x000fe2000001ff00 */
[----:B------:R1:W-:Y:S01]  /*1850*/  STL [R1+0x20], RZ ;  /* 0x000020ff01007387 */ /* 0x0003e20000100800 */
[----:B------:R-:W-:Y:S01]  /*1860*/  ULOP3.LUT UR16, UR11, 0x7fffe, URZ, 0xc0, !UPT ;  /* 0x0007fffe0b107892 */ /* 0x000fe2000f8ec03f */
[----:B------:R-:W-:Y:S01]  /*1870*/  CS2R R90, SRZ ;  /* 0x00000000005a7805 */ /* 0x000fe2000001ff00 */
[----:B--2---:R-:W-:Y:S01]  /*1880*/  ULEA UR11, UR18, UR17, 0x18 ;  /* 0x00000011120b7291 */ /* 0x004fe2000f8ec03f */
[----:B------:R1:W-:Y:S01]  /*1890*/  STL [R1+0x1c], RZ ;  /* 0x00001cff01007387 */ /* 0x0003e20000100800 */
[----:B------:R-:W-:Y:S01]  /*18a0*/  UIADD3 UR16, UR10, -UR16, URZ ;  /* 0x800000100a107290 */ /* 0x000fe2000fffe03f */
[----:B------:R-:W-:-:S02]  /*18b0*/  CS2R R92, SRZ ;  /* 0x00000000005c7805 */ /* 0x000fc4000001ff00 */
[----:B------:R-:W-:Y:S01]  /*18c0*/  CS2R R94, SRZ ;  /* 0x00000000005e7805 */ /* 0x000fe2000001ff00 */
[----:B------:R1:W-:Y:S01]  /*18d0*/  STL [R1+0x18], RZ ;  /* 0x000018ff01007387 */ /* 0x0003e20000100800 */
[----:B------:R-:W-:Y:S01]  /*18e0*/  ULEA UR16, UR16, UR11, 0xd ;  /* 0x0000000b10107291 */ /* 0x000fe2000f8e683f */
[----:B------:R-:W-:Y:S02]  /*18f0*/  CS2R R96, SRZ ;  /* 0x0000000000607805 */ /* 0x000fe4000001ff00 */
[----:B------:R-:W-:Y:S01]  /*1900*/  CS2R R98, SRZ ;  /* 0x0000000000627805 */ /* 0x000fe2000001ff00 */
[----:B------:R1:W-:Y:S01]  /*1910*/  STL [R1+0x14], RZ ;  /* 0x000014ff01007387 */ /* 0x0003e20000100800 */
[----:B------:R-:W-:Y:S01]  /*1920*/  UIADD3 UR16, UR16, 0x100, URZ ;  /* 0x0000010010107890 */ /* 0x000fe2000fffe03f */
[----:B------:R-:W-:Y:S02]  /*1930*/  CS2R R100, SRZ ;  /* 0x0000000000647805 */ /* 0x000fe4000001ff00 */
[----:B------:R-:W-:Y:S01]  /*1940*/  CS2R R102, SRZ ;  /* 0x0000000000667805 */ /* 0x000fe2000001ff00 */
[----:B------:R1:W-:Y:S01]  /*1950*/  STL [R1+0x10], RZ ;  /* 0x000010ff01007387 */ /* 0x0003e20000100800 */
[----:B------:R-:W-:Y:S01]  /*1960*/  USHF.R.U32.HI UR10, URZ, 0x4, UR16 ;  /* 0x000000043f0a7899 */ /* 0x000fe20008011610 */
[----:B------:R-:W-:-:S02]  /*1970*/  CS2R R104, SRZ ;  /* 0x0000000000687805 */ /* 0x000fc4000001ff00 */
[----:B------:R-:W-:Y:S01]  /*1980*/  CS2R R106, SRZ ;  /* 0x00000000006a7805 */ /* 0x000fe2000001ff00 */
[----:B------:R1:W-:Y:S01]  /*1990*/  STL [R1+0xc], RZ ;  /* 0x00000cff01007387 */ /* 0x0003e20000100800 */
[----:B------:R-:W-:Y:S01]  /*19a0*/  ULOP3.LUT UR10, UR10, 0x3fff, URZ, 0xc0, !UPT ;  /* 0x00003fff0a0a7892 */ /* 0x000fe2000f8ec03f */
        /* <DEDUP_REMOVED lines=10> */
[----:B------:R1:W-:Y:S01]  /*1a50*/  STL [R1], RZ ;  /* 0x000000ff01007387 */ /* 0x0003e20000100800 */
[----:B------:R-:W-:Y:S02]  /*1a60*/  CS2R R124, SRZ ;  /* 0x00000000007c7805 */ /* 0x000fe4000001ff00 */
[----:B------:R-:W-:Y:S02]  /*1a70*/  CS2R R126, SRZ ;  /* 0x00000000007e7805 */ /* 0x000fe4000001ff00 */
[----:B------:R-:W-:Y:S02]  /*1a80*/  CS2R R128, SRZ ;  /* 0x0000000000807805 */ /* 0x000fe4000001ff00 */
[----:B------:R-:W-:-:S02]  /*1a90*/  CS2R R130, SRZ ;  /* 0x0000000000827805 */ /* 0x000fc4000001ff00 */
[----:B------:R-:W-:Y:S02]  /*1aa0*/  CS2R R132, SRZ ;  /* 0x0000000000847805 */ /* 0x000fe4000001ff00 */
[----:B------:R-:W-:Y:S02]  /*1ab0*/  CS2R R134, SRZ ;  /* 0x0000000000867805 */ /* 0x000fe4000001ff00 */
        /* <DEDUP_REMOVED lines=9> */
[----:B----4-:R-:W-:-:S02]  /*1b50*/  CS2R R26, SRZ ;  /* 0x00000000001a7805 */ /* 0x010fc4000001ff00 */
        /* <DEDUP_REMOVED lines=29> */
[----:B------:R-:W-:Y:S01]  /*1d30*/  CS2R R86, SRZ ;  /* 0x0000000000567805 */ /* 0x000fe2000001ff00 */
[----:B-1----:R-:W-:Y:S06]  /*1d40*/  @!P0 BRA `(.L_x_17) ;  /* 0x0000001000c08947 */ /* 0x002fec0003800000 */
[----:B------:R-:W-:-:S06]  /*1d50*/  UISETP.NE.AND UP0, UPT, UR22, 0x3, UPT ;  /* 0x000000031600788c */ /* 0x000fcc000bf05270 */
[----:B------:R-:W-:-:S13]  /*1d60*/  PLOP3.LUT P1, PT, PT, PT, UP0, 0x80, 0x0 ;  /* 0x000000000000781c */ /* 0x000fda0003f2f008 */
[----:B------:R-:W-:Y:S05]  /*1d70*/  @!P1 BRA `(.L_x_18) ;  /* 0x0000000000049947 */ /* 0x000fea0003800000 */
[----:B------:R-:W-:Y:S01]  /*1d80*/  BPT.TRAP 0x1 ;  /* 0x000000040000795c */ /* 0x000fe20000300000 */
.L_x_18:
[----:B------:R-:W-:Y:S01]  /*1d90*/  ULEA UR6, UR5, UR11, 0x3 ;  /* 0x0000000b05067291 */ /* 0x000fe2000f8e183f */
[----:B------:R-:W-:-:S05]  /*1da0*/  IMAD.U32 R0, RZ, RZ, UR4 ;  /* 0x00000004ff007e24 */ /* 0x000fca000f8e00ff */
[----:B------:R-:W-:-:S04]  /*1db0*/  SHF.L.U32 R0, R0, 0x1f, RZ ;  /* 0x0000001f00007819 */ /* 0x000fc800000006ff */
[----:B------:R0:W1:Y:S01]  /*1dc0*/  SYNCS.PHASECHK.TRANS64.TRYWAIT P0, [UR6], R0 ;  /* 0x00000000ff0075a7 */ /* 0x0000620008000146 */
[----:B------:R-:W-:Y:S05]  /*1dd0*/  @!P1 BRA `(.L_x_19) ;  /* 0x0000000000049947 */ /* 0x000fea0003800000 */
[----:B------:R-:W-:Y:S01]  /*1de0*/  BPT.TRAP 0x1 ;  /* 0x000000040000795c */ /* 0x000fe20000300000 */
.L_x_19:
[----:B-1----:R-:W-:Y:S05]  /*1df0*/  @P0 BRA `(.L_x_20) ;  /* 0x0000000000080947 */ /* 0x002fea0003800000 */
[----:B------:R-:W1:Y:S02]  /*1e00*/  SYNCS.PHASECHK.TRANS64.TRYWAIT P0, [UR6], R0 ;  /* 0x00000000ff0075a7 */ /* 0x000e640008000146 */
[----:B-1----:R-:W-:Y:S05]  /*1e10*/  @!P0 BRA `(.L_x_21) ;  /* 0x000000e800188947 */ /* 0x002fea0003800000 */
.L_x_20:
[----:B------:R-:W-:Y:S01]  /*1e20*/  UIADD3 UR6, UR11, 0x20100, URZ ;  /* 0x000201000b067890 */ /* 0x000fe2000fffe03f */
[----:B------:R-:W-:Y:S01]  /*1e30*/  WARPGROUP.ARRIVE ;  /* 0x00000000000079c5 */ /* 0x000fe20000000000 */
[----:B------:R-:W-:Y:S01]  /*1e40*/  ULOP3.LUT UR7, UR10, 0x10000, URZ, 0xfc, !UPT ;  /* 0x000100000a077892 */ /* 0x000fe2000f8efc3f */
[----:B------:R2:W-:Y:S01]  /*1e50*/  STL [R1+0x6c], RZ ;  /* 0x00006cff01007387 */ /* 0x0005e20000100800 */
[----:B------:R-:W-:Y:S01]  /*1e60*/  USHF.R.U32.HI UR6, URZ, 0x4, UR6 ;  /* 0x000000043f067899 */ /* 0x000fe20008011606 */
[----:B01----:R-:W-:Y:S01]  /*1e70*/  IMAD.MOV.U32 R0, RZ, RZ, RZ ;  /* 0x000000ffff007224 */ /* 0x003fe200078e00ff */
[----:B------:R-:W-:Y:S01]  /*1e80*/  ULEA UR7, UR5, UR7, 0xb ;  /* 0x0000000705077291 */ /* 0x000fe2000f8e583f */
[----:B------:R2:W-:Y:S01]  /*1e90*/  STL [R1+0x68], RZ ;  /* 0x000068ff01007387 */ /* 0x0005e20000100800 */
[----:B------:R-:W-:Y:S01]  /*1ea0*/  ULOP3.LUT UR6, UR6, 0x3fff, URZ, 0xc0, !UPT ;  /* 0x00003fff06067892 */ /* 0x000fe2000f8ec03f */
[----:B------:R-:W-:Y:S01]  /*1eb0*/  CS2R R2, SRZ ;  /* 0x0000000000027805 */ /* 0x000fe2000001ff00 */
[----:B------:R-:W-:Y:S01]  /*1ec0*/  UMOV UR17, 0x40000040 ;  /* 0x4000004000117882 */ /* 0x000fe20000000000 */
[----:B------:R-:W-:Y:S01]  /*1ed0*/  UMOV UR19, 0x40000040 ;  /* 0x4000004000137882 */ /* 0x000fe20000000000 */
[----:B------:R-:W-:Y:S01]  /*1ee0*/  ULOP3.LUT UR6, UR6, 0x10000, URZ, 0xfc, !UPT ;  /* 0x0001000006067892 */ /* 0x000fe2000f8efc3f */
[----:B------:R2:W-:Y:S01]  /*1ef0*/  STL [R1+0x64], RZ ;  /* 0x000064ff01007387 */ /* 0x0005e20000100800 */
[----:B------:R-:W-:Y:S01]  /*1f00*/  UMOV UR16, UR7 ;  /* 0x0000000700107c82 */ /* 0x000fe20008000000 */
[----:B------:R-:W-:Y:S01]  /*1f10*/  CS2R R4, SRZ ;  /* 0x0000000000047805 */ /* 0x000fe2000001ff00 */
[----:B------:R-:W-:Y:S01]  /*1f20*/  ULEA UR8, UR5, UR6, 0xa ;  /* 0x0000000605087291 */ /* 0x000fe2000f8e503f */
[----:B------:R2:W-:Y:S01]  /*1f30*/  STL [R1+0x60], RZ ;  /* 0x000060ff01007387 */ /* 0x0005e20000100800 */
[----:B------:R-:W-:Y:S01]  /*1f40*/  CS2R R6, SRZ ;  /* 0x0000000000067805 */ /* 0x000fe2000001ff00 */
[----:B------:R-:W-:Y:S01]  /*1f50*/  UMOV UR6, 0x4 ;  /* 0x0000000400067882 */ /* 0x000fe20000000000 */
[----:B------:R-:W-:Y:S01]  /*1f60*/  CS2R R8, SRZ ;  /* 0x0000000000087805 */ /* 0x000fe2000001ff00 */
[----:B------:R2:W-:Y:S01]  /*1f70*/  STL [R1+0x5c], RZ ;  /* 0x00005cff01007387 */ /* 0x0005e20000100800 */
[----:B------:R-:W-:Y:S01]  /*1f80*/  CS2R R10, SRZ ;  /* 0x00000000000a7805 */ /* 0x000fe2000001ff00 */
[----:B------:R-:W-:Y:S01]  /*1f90*/  UMOV UR18, UR8 ;  /* 0x0000000800127c82 */ /* 0x000fe20008000000 */
[----:B------:R-:W-:Y:S01]  /*1fa0*/  CS2R R12, SRZ ;  /* 0x00000000000c7805 */ /* 0x000fe2000001ff00 */
[----:B------:R-:W-:Y:S01]  /*1fb0*/  QGMMA.64x128x32.F32.E4M3.E4M3 R88, gdesc[UR16], RZ, !UPT ;  /* 0x01e00000105879f3 */ /* 0x000fe2000c7008ff */
[----:B------:R-:W-:Y:S01]  /*1fc0*/  UIADD3 UR16, UR7, 0x400, URZ ;  /* 0x0000040007107890 */ /* 0x000fe2000fffe03f */
[----:B------:R2:W-:Y:S01]  /*1fd0*/  STL [R1+0x58], RZ ;  /* 0x000058ff01007387 */ /* 0x0005e20000100800 */
[----:B------:R-:W-:Y:S01]  /*1fe0*/  UMOV UR17, 0x40000040 ;  /* 0x4000004000117882 */ /* 0x000fe20000000000 */
[----:B------:R-:W-:-:S02]  /*1ff0*/  CS2R R14, SRZ ;  /* 0x00000000000e7805 */ /* 0x000fc4000001ff00 */
[----:B------:R-:W-:Y:S01]  /*2000*/  CS2R R16, SRZ ;  /* 0x0000000000107805 */ /* 0x000fe2000001ff00 */
[----:B------:R2:W-:Y:S01]  /*2010*/  STL [R1+0x54], RZ ;  /* 0x000054ff01007387 */ /* 0x0005e20000100800 */
[----:B------:R-:W-:Y:S02]  /*2020*/  CS2R R18, SRZ ;  /* 0x0000000000127805 */ /* 0x000fe4000001ff00 */
[----:B------:R-:W-:Y:S02]  /*2030*/  CS2R R20, SRZ ;  /* 0x0000000000147805 */ /* 0x000fe4000001ff00 */
[----:B------:R-:W-:Y:S01]  /*2040*/  CS2R R22, SRZ ;  /* 0x0000000000167805 */ /* 0x000fe2000001ff00 */
[----:B------:R2:W-:Y:S01]  /*2050*/  STL [R1+0x50], RZ ;  /* 0x000050ff01007387 */ /* 0x0005e20000100800 */
[----:B------:R-:W-:Y:S01]  /*2060*/  CS2R R152, SRZ ;  /* 0x0000000000987805 */ /* 0x000fe2000001ff00 */
[----:B------:R-:W-:Y:S01]  /*2070*/  QGMMA.64x128x32.F32.E4M3.E4M3 R24, gdesc[UR16], RZ, !UPT ;  /* 0x01e00000101879f3 */ /* 0x000fe2000c7008ff */
[----:B------:R-:W-:Y:S01]  /*2080*/  UIADD3 UR16, UR7, 0x2, URZ ;  /* 0x0000000207107890 */ /* 0x000fe2000fffe03f */
[----:B------:R2:W-:Y:S01]  /*2090*/  STL [R1+0x4c], RZ ;  /* 0x00004cff01007387 */ /* 0x0005e20000100800 */
[----:B------:R-:W-:Y:S01]  /*20a0*/  UIADD3 UR18, UR8, 0x2, URZ ;  /* 0x0000000208127890 */ /* 0x000fe2000fffe03f */
[----:B------:R-:W-:Y:S01]  /*20b0*/  CS2R R154, SRZ ;  /* 0x00000000009a7805 */ /* 0x000fe2000001ff00 */
[----:B------:R-:W-:Y:S01]  /*20c0*/  UMOV UR17, 0x40000040 ;  /* 0x4000004000117882 */ /* 0x000fe20000000000 */
[----:B------:R-:W-:Y:S01]  /*20d0*/  UMOV UR19, 0x40000040 ;  /* 0x4000004000137882 */ /* 0x000fe20000000000 */
        /* <DEDUP_REMOVED lines=49> */
[----:B------:R-:W-:-:S03]  /*23f0*/  IMAD.MOV.U32 R228, RZ, RZ, RZ ;  /* 0x000000ffffe47224 */ /* 0x000fc600078e00ff */
[----:B------:R2:W-:Y:S04]  /*2400*/  STL [R1+0x14], RZ ;  /* 0x000014ff01007387 */ /* 0x0005e80000100800 */
[----:B------:R2:W-:Y:S04]  /*2410*/  STL [R1+0x10], RZ ;  /* 0x000010ff01007387 */ /* 0x0005e80000100800 */
[----:B------:R2:W-:Y:S04]  /*2420*/  STL [R1+0xc], RZ ;  /* 0x00000cff01007387 */ /* 0x0005e80000100800 */
[----:B------:R2:W-:Y:S04]  /*2430*/  STL [R1+0x8], RZ ;  /* 0x000008ff01007387 */ /* 0x0005e80000100800 */
[----:B------:R2:W-:Y:S04]  /*2440*/  STL [R1+0x4], RZ ;  /* 0x000004ff01007387 */ /* 0x0005e80000100800 */
[----:B------:R2:W-:Y:S01]  /*2450*/  STL [R1], RZ ;  /* 0x000000ff01007387 */ /* 0x0005e20000100800 */
[----:B------:R-:W-:Y:S01]  /*2460*/  QGMMA.64x128x32.F32.E4M3.E4M3 R88, gdesc[UR16], R88 ;  /* 0x01e00000105879f3 */ /* 0x000fe20008700858 */
[----:B------:R-:W-:Y:S01]  /*2470*/  UIADD3 UR16, UR7, 0x402, URZ ;  /* 0x0000040207107890 */ /* 0x000fe2000fffe03f */
[----:B------:R-:W-:-:S10]  /*2480*/  UMOV UR17, 0x40000040 ;  /* 0x4000004000117882 */ /* 0x000fd40000000000 */
[----:B------:R-:W-:Y:S01]  /*2490*/  QGMMA.64x128x32.F32.E4M3.E4M3 R24, gdesc[UR16], R24 ;  /* 0x01e00000101879f3 */ /* 0x000fe20008700818 */
[----:B------:R-:W-:Y:S02]  /*24a0*/  UIADD3 UR16, UR7, 0x4, URZ ;  /* 0x0000000407107890 */ /* 0x000fe4000fffe03f */
[----:B------:R-:W-:Y:S01]  /*24b0*/  UIADD3 UR18, UR8, 0x4, URZ ;  /* 0x0000000408127890 */ /* 0x000fe2000fffe03f */
[----:B------:R-:W-:Y:S01]  /*24c0*/  UMOV UR17, 0x40000040 ;  /* 0x4000004000117882 */ /* 0x000fe20000000000 */
[----:B------:R-:W-:-:S07]  /*24d0*/  UMOV UR19, 0x40000040 ;  /* 0x4000004000137882 */ /* 0x000fce0000000000 */
        /* <DEDUP_REMOVED lines=10> */
[----:B------:R-:W-:Y:S02]  /*2580*/  UMOV UR17, 0x40000040 ;  /* 0x4000004000117882 */ /* 0x000fe40000000000 */
[----:B------:R-:W-:Y:S02]  /*2590*/  ULDC UR7, c[0x0][0x50c] ;  /* 0x0001430000077ab9 */ /* 0x000fe40000000800 */
[----:B------:R-:W-:-:S04]  /*25a0*/  UISETP.NE.AND UP0, UPT, UR7, 0x4, UPT ;  /* 0x000000040700788c */ /* 0x000fc8000bf05270 */
[----:B------:R-:W-:Y:S02]  /*25b0*/  USEL UR7, URZ, 0x1, UP0 ;  /* 0x000000013f077887 */ /* 0x000fe40008000000 */
[----:B------:R-:W-:Y:S04]  /*25c0*/  QGMMA.64x128x32.F32.E4M3.E4M3 R24, gdesc[UR16], R24, gsb0 ;  /* 0x01e00000101879f3 */ /* 0x000fe80008000818 */
[----:B------:R-:W-:-:S13]  /*25d0*/  ISETP.NE.AND P0, PT, RZ, UR7, PT ;  /* 0x00000007ff007c0c */ /* 0x000fda000bf05270 */
[----:B--2---:R-:W-:Y:S05]  /*25e0*/  @!P0 BRA `(.L_x_22) ;  /* 0x0000000800808947 */ /* 0x004fea0003800000 */
[----:B------:R-:W-:Y:S02]  /*25f0*/  WARPGROUP.DEPBAR.LE gsb0, 0x0 ;  /* 0x00008000000079c5 */ /* 0x000fe40000010000 */
[----:B------:R-:W-:-:S01]  /*2600*/  FADD R227, RZ, R89 ;  /* 0x00000059ffe37221 */ /* 0x000fc20000000000 */
[----:B------:R-:W-:Y:S01]  /*2610*/  FADD R228, RZ, R88 ;  /* 0x00000058ffe47221 */ /* 0x000fe20000000000 */
[----:B------:R-:W-:-:S01]  /*2620*/  FADD R226, RZ, R90 ;  /* 0x0000005affe27221 */ /* 0x000fc20000000000 */
[----:B------:R-:W-:Y:S01]  /*2630*/  FADD R225, RZ, R91 ;  /* 0x0000005bffe17221 */ /* 0x000fe20000000000 */
[----:B------:R-:W-:-:S01]  /*2640*/  FADD R224, RZ, R92 ;  /* 0x0000005cffe07221 */ /* 0x000fc20000000000 */
[----:B------:R0:W-:Y:S01]  /*2650*/  STL [R1+0x88], R227 ;  /* 0x000088e301007387 */ /* 0x0001e20000100800 */
[----:B------:R-:W-:-:S01]  /*2660*/  FADD R223, RZ, R93 ;  /* 0x0000005dffdf7221 */ /* 0x000fc20000000000 */
[----:B------:R-:W-:Y:S01]  /*2670*/  FADD R222, RZ, R94 ;  /* 0x0000005effde7221 */ /* 0x000fe20000000000 */
[----:B------:R-:W-:-:S01]  /*2680*/  FADD R221, RZ, R95 ;  /* 0x0000005fffdd7221 */ /* 0x000fc20000000000 */
[----:B------:R-:W-:Y:S01]  /*2690*/  FADD R220, RZ, R96 ;  /* 0x00000060ffdc7221 */ /* 0x000fe20000000000 */
[----:B------:R-:W-:-:S01]  /*26a0*/  FADD R219, RZ, R97 ;  /* 0x00000061ffdb7221 */ /* 0x000fc20000000000 */
[----:B------:R-:W-:Y:S01]  /*26b0*/  FADD R218, RZ, R98 ;  /* 0x00000062ffda7221 */ /* 0x000fe20000000000 */
[----:B------:R-:W-:-:S01]  /*26c0*/  FADD R217, RZ, R99 ;  /* 0x00000063ffd97221 */ /* 0x000fc20000000000 */
[----:B------:R-:W-:Y:S01]  /*26d0*/  FADD R216, RZ, R100 ;  /* 0x00000064ffd87221 */ /* 0x000fe20000000000 */
[----:B------:R-:W-:-:S01]  /*26e0*/  FADD R215, RZ, R101 ;  /* 0x00000065ffd77221 */ /* 0x000fc20000000000 */
[----:B0-----:R-:W-:Y:S01]  /*26f0*/  FADD R227, RZ, R60 ;  /* 0x0000003cffe37221 */ /* 0x001fe20000000000 */
[----:B------:R-:W-:-:S01]  /*2700*/  FADD R214, RZ, R102 ;  /* 0x00000066ffd67221 */ /* 0x000fc20000000000 */
[----:B------:R-:W-:Y:S01]  /*2710*/  FADD R213, RZ, R103 ;  /* 0x00000067ffd57221 */ /* 0x000fe20000000000 */
[----:B------:R-:W-:-:S01]  /*2720*/  FADD R212, RZ, R104 ;  /* 0x00000068ffd47221 */ /* 0x000fc20000000000 */
[----:B------:R-:W-:Y:S01]  /*2730*/  FADD R211, RZ, R105 ;  /* 0x00000069ffd37221 */ /* 0x000fe20000000000 */
[----:B------:R0:W-:Y:S01]  /*2740*/  STL [R1], R227 ;  /* 0x000000e301007387 */ /* 0x0001e20000100800 */
        /* <DEDUP_REMOVED lines=94> */
[----:B0-----:R-:W-:-:S05]  /*2d30*/  FADD R227, RZ, R67 ;  /* 0x00000043ffe37221 */ /* 0x001fca0000000000 */
[----:B------:R0:W-:Y:S02]  /*2d40*/  STL [R1+0x1c], R227 ;  /* 0x00001ce301007387 */ /* 0x0001e40000100800 */
        /* <DEDUP_REMOVED lines=39> */
[----:B------:R0:W-:Y:S04]  /*2fc0*/  STL [R1+0x6c], R227 ;  /* 0x00006ce301007387 */ /* 0x0001e80000100800 */
[----:B0-----:R0:W5:Y:S01]  /*2fd0*/  LDL.LU R227, [R1+0x88] ;  /* 0x0000880001e37983 */ /* 0x0011620000300800 */
[----:B------:R-:W-:-:S05]  /*2fe0*/  UMOV UR6, URZ ;  /* 0x0000003f00067c82 */ /* 0x000fca0008000000 */
.L_x_22:
[----:B------:R-:W-:Y:S01]  /*2ff0*/  UIADD3 UR23, UR5, 0x1, URZ ;  /* 0x0000000105177890 */ /* 0x000fe2000fffe03f */
[----:B------:R-:W-:-:S03]  /*3000*/  UMOV UR8, 0x1 ;  /* 0x0000000100087882 */ /* 0x000fc60000000000 */
[----:B------:R-:W-:-:S04]  /*3010*/  UISETP.NE.AND UP0, UPT, UR23, 0x4, UPT ;  /* 0x000000041700788c */ /* 0x000fc8000bf05270 */
[----:B------:R-:W-:Y:S02]  /*3020*/  USEL UR24, URZ, 0x1, UP0 ;  /* 0x000000013f187887 */ /* 0x000fe40008000000 */
[----:B------:R-:W-:Y:S02]  /*3030*/  USEL UR23, UR23, URZ, UP0 ;  /* 0x0000003f17177287 */ /* 0x000fe40008000000 */
[----:B------:R-:W-:-:S12]  /*3040*/  ULOP3.LUT UR24, UR4, UR24, URZ, 0x3c, !UPT ;  /* 0x0000001804187292 */ /* 0x000fd8000f8e3c3f */
.L_x_17:
[----:B------:R-:W-:-:S04]  /*3050*/  UISETP.LT.AND UP0, UPT, UR9, 0x1, UPT ;  /* 0x000000010900788c */ /* 0x000fc8000bf01270 */
[----:B------:R-:W-:-:S04]  /*3060*/  USEL UR16, UR9, 0x1, UP0 ;  /* 0x0000000109107887 */ /* 0x000fc80008000000 */
[----:B------:R-:W-:-:S04]  /*3070*/  UIADD3 UR26, UR9, -UR16, URZ ;  /* 0x80000010091a7290 */ /* 0x000fc8000fffe03f */
[----:B------:R-:W-:-:S06]  /*3080*/  UISETP.GE.AND UP0, UPT, UR26, 0x1, UPT ;  /* 0x000000011a00788c */ /* 0x000fcc000bf06270 */
[----:B------:R-:W-:-:S13]  /*3090*/  PLOP3.LUT P0, PT, PT, PT, UP0, 0x80, 0x0 ;  /* 0x000000000000781c */ /* 0x000fda0003f0f008 */
[----:B------:R-:W-:Y:S05]  /*30a0*/  @!P0 BRA `(.L_x_23) ;  /* 0x0000001000fc8947 */ /* 0x000fea0003800000 */
[----:B------:R-:W-:Y:S01]  /*30b0*/  UMOV UR25, UR5 ;  /* 0x0000000500197c82 */ /* 0x000fe20008000000 */
[----:B------:R-:W-:-:S05]  /*30c0*/  ULDC UR27, c[0x0][0x50c] ;  /* 0x00014300001b7ab9 */ /* 0x000fca0000000800 */
.L_x_31:
[----:B------:R-:W-:-:S06]  /*30d0*/  UISETP.NE.AND UP0, UPT, UR22, 0x3, UPT ;  /* 0x000000031600788c */ /* 0x000fcc000bf05270 */
[----:B------:R-:W-:-:S13]  /*30e0*/  PLOP3.LUT P1, PT, PT, PT, UP0, 0x80, 0x0 ;  /* 0x000000000000781c */ /* 0x000fda0003f2f008 */
[----:B-----5:R-:W-:Y:S05]  /*30f0*/  @!P1 BRA `(.L_x_24) ;  /* 0x0000000000049947 */ /* 0x020fea0003800000 */
[----:B------:R-:W-:Y:S01]  /*3100*/  BPT.TRAP 0x1 ;  /* 0x000000040000795c */ /* 0x000fe20000300000 */
.L_x_24:
[----:B------:R-:W1:Y:S01]  /*3110*/  S2UR UR16, SR_CgaCtaId ;  /* 0x00000000001079c3 */ /* 0x000e620000008800 */
[----:B------:R-:W-:Y:S01]  /*3120*/  UMOV UR11, 0x400 ;  /* 0x00000400000b7882 */ /* 0x000fe20000000000 */
[----:B------:R-:W-:-:S05]  /*3130*/  IMAD.U32 R229, RZ, RZ, UR24 ;  /* 0x00000018ffe57e24 */ /* 0x000fca000f8e00ff */
[----:B------:R-:W-:Y:S01]  /*3140*/  SHF.L.U32 R229, R229, 0x1f, RZ ;  /* 0x0000001fe5e57819 */ /* 0x000fe200000006ff */
[----:B-1----:R-:W-:-:S04]  /*3150*/  ULEA UR11, UR16, UR11, 0x18 ;  /* 0x0000000b100b7291 */ /* 0x002fc8000f8ec03f */
[----:B------:R-:W-:-:S09]  /*3160*/  ULEA UR16, UR23, UR11, 0x3 ;  /* 0x0000000b17107291 */ /* 0x000fd2000f8e183f */
[----:B------:R1:W2:Y:S01]  /*3170*/  SYNCS.PHASECHK.TRANS64.TRYWAIT P0, [UR16], R229 ;  /* 0x000000e5ff0075a7 */ /* 0x0002a20008000150 */
[----:B------:R-:W-:Y:S05]  /*3180*/  @!P1 BRA `(.L_x_25) ;  /* 0x0000000000049947 */ /* 0x000fea0003800000 */
[----:B------:R-:W-:Y:S01]  /*3190*/  BPT.TRAP 0x1 ;  /* 0x000000040000795c */ /* 0x000fe20000300000 */
.L_x_25:
[----:B--2---:R-:W-:Y:S05]  /*31a0*/  @P0 BRA `(.L_x_26) ;  /* 0x0000000000080947 */ /* 0x004fea0003800000 */
[----:B------:R-:W2:Y:S02]  /*31b0*/  SYNCS.PHASECHK.TRANS64.TRYWAIT P0, [UR16], R229 ;  /* 0x000000e5ff0075a7 */ /* 0x000ea40008000150 */
[----:B--2---:R-:W-:Y:S05]  /*31c0*/  @!P0 BRA `(.L_x_27) ;  /* 0x000000d400448947 */ /* 0x004fea0003800000 */
.L_x_26:
[----:B------:R-:W-:Y:S01]  /*31d0*/  UIADD3 UR16, UR11, 0x20100, URZ ;  /* 0x000201000b107890 */ /* 0x000fe2000fffe03f */
[----:B------:R-:W-:Y:S01]  /*31e0*/  WARPGROUP.ARRIVE ;  /* 0x00000000000079c5 */ /* 0x000fe20000000000 */
[----:B------:R-:W-:Y:S02]  /*31f0*/  UISETP.NE.AND UP0, UPT, UR7, URZ, UPT ;  /* 0x0000003f0700728c */ /* 0x000fe4000bf05270 */
[----:B------:R-:W-:Y:S02]  /*3200*/  USHF.R.U32.HI UR16, URZ, 0x4, UR16 ;  /* 0x000000043f107899 */ /* 0x000fe40008011610 */
[----:B------:R-:W-:Y:S02]  /*3210*/  USEL UR8, UR8, URZ, !UP0 ;  /* 0x0000003f08087287 */ /* 0x000fe4000c000000 */
[----:B------:R-:W-:Y:S02]  /*3220*/  ULOP3.LUT UR16, UR16, 0x3fff, URZ, 0xc0, !UPT ;  /* 0x00003fff10107892 */ /* 0x000fe4000f8ec03f */
[----:B------:R-:W-:-:S02]  /*3230*/  UISETP.NE.U32.AND UP0, UPT, UR8, URZ, UPT ;  /* 0x0000003f0800728c */ /* 0x000fc4000bf05070 */
[----:B------:R-:W-:Y:S02]  /*3240*/  ULOP3.LUT UR7, UR10, 0x10000, URZ, 0xfc, !UPT ;  /* 0x000100000a077892 */ /* 0x000fe4000f8efc3f */
[----:B------:R-:W-:Y:S02]  /*3250*/  ULOP3.LUT UR8, UR16, 0x10000, URZ, 0xfc, !UPT ;  /* 0x0001000010087892 */ /* 0x000fe4000f8efc3f */
[----:B------:R-:W-:Y:S02]  /*3260*/  ULEA UR7, UR23, UR7, 0xb ;  /* 0x0000000717077291 */ /* 0x000fe4000f8e583f */
[----:B------:R-:W-:Y:S01]  /*3270*/  ULEA UR8, UR23, UR8, 0xa ;  /* 0x0000000817087291 */ /* 0x000fe2000f8e503f */
[----:B------:R-:W-:Y:S01]  /*3280*/  UMOV UR17, 0x40000040 ;  /* 0x4000004000117882 */ /* 0x000fe20000000000 */
[----:B------:R-:W-:Y:S01]  /*3290*/  UMOV UR19, 0x40000040 ;  /* 0x4000004000137882 */ /* 0x000fe20000000000 */
[----:B------:R-:W-:Y:S02]  /*32a0*/  UIADD3 UR6, UR6, 0x4, URZ ;  /* 0x0000000406067890 */ /* 0x000fe4000fffe03f */
[----:B------:R-:W-:-:S02]  /*32b0*/  UMOV UR16, UR7 ;  /* 0x0000000700107c82 */ /* 0x000fc40008000000 */
[----:B------:R-:W-:Y:S02]  /*32c0*/  UMOV UR18, UR8 ;  /* 0x0000000800127c82 */ /* 0x000fe40008000000 */
[----:B------:R-:W-:Y:S01]  /*32d0*/  QGMMA.64x128x32.F32.E4M3.E4M3 R88, gdesc[UR16], R88, UP0 ;  /* 0x01e00000105879f3 */ /* 0x000fe2000bf00858 */
[----:B------:R-:W-:Y:S01]  /*32e0*/  UIADD3 UR16, UR7, 0x400, URZ ;  /* 0x0000040007107890 */ /* 0x000fe2000fffe03f */
[----:B------:R-:W-:-:S10]  /*32f0*/  UMOV UR17, 0x40000040 ;  /* 0x4000004000117882 */ /* 0x000fd40000000000 */
[----:B------:R-:W-:Y:S01]  /*3300*/  QGMMA.64x128x32.F32.E4M3.E4M3 R24, gdesc[UR16], R24, UP0 ;  /* 0x01e00000101879f3 */ /* 0x000fe2000bf00818 */
[----:B------:R-:W-:Y:S02]  /*3310*/  UIADD3 UR16, UR7, 0x2, URZ ;  /* 0x0000000207107890 */ /* 0x000fe4000fffe03f */
[----:B------:R-:W-:Y:S01]  /*3320*/  UIADD3 UR18, UR8, 0x2, URZ ;  /* 0x0000000208127890 */ /* 0x000fe2000fffe03f */
[----:B------:R-:W-:Y:S01]  /*3330*/  UMOV UR17, 0x40000040 ;  /* 0x4000004000117882 */ /* 0x000fe20000000000 */
[----:B------:R-:W-:Y:S01]  /*3340*/  UMOV UR19, 0x40000040 ;  /* 0x4000004000137882 */ /* 0x000fe20000000000 */
[----:B------:R-:W-:-:S06]  /*3350*/  UISETP.NE.AND UP0, UPT, UR6, UR27, UPT ;  /* 0x0000001b0600728c */ /* 0x000fcc000bf05270 */
        /* <DEDUP_REMOVED lines=18> */
[----:B------:R-:W-:Y:S01]  /*3480*/  UMOV UR17, 0x40000040 ;  /* 0x4000004000117882 */ /* 0x000fe20000000000 */
[----:B------:R-:W-:-:S06]  /*3490*/  USEL UR7, URZ, 0x1, UP0 ;  /* 0x000000013f077887 */ /* 0x000fcc0008000000 */
[----:B------:R-:W-:-:S03]  /*34a0*/  ISETP.NE.AND P0, PT, RZ, UR7, PT ;  /* 0x00000007ff007c0c */ /* 0x000fc6000bf05270 */
[----:B------:R-:W-:Y:S03]  /*34b0*/  QGMMA.64x128x32.F32.E4M3.E4M3 R24, gdesc[UR16], R24, gsb0 ;  /* 0x01e00000101879f3 */ /* 0x000fe60008000818 */
[----:B------:R-:W-:-:S07]  /*34c0*/  WARPGROUP.DEPBAR.LE gsb0, 0x1 ;  /* 0x00008000000079c5 */ /* 0x000fce0000010100 */
[----:B------:R-:W-:Y:S05]  /*34d0*/  @!P0 BRA `(.L_x_28) ;  /* 0x0000000c00708947 */ /* 0x000fea0003800000 */
[----:B------:R-:W-:Y:S02]  /*34e0*/  WARPGROUP.DEPBAR.LE gsb0, 0x0 ;  /* 0x00008000000079c5 */ /* 0x000fe40000010000 */
[----:B-----5:R-:W-:-:S01]  /*34f0*/  FADD R227, R89, R227 ;  /* 0x000000e359e37221 */ /* 0x020fc20000000000 */
[----:B------:R-:W-:Y:S01]  /*3500*/  FADD R226, R90, R226 ;  /* 0x000000e25ae27221 */ /* 0x000fe20000000000 */
[----:B------:R-:W-:-:S01]  /*3510*/  FADD R225, R91, R225 ;  /* 0x000000e15be17221 */ /* 0x000fc20000000000 */
[----:B------:R-:W-:Y:S01]  /*3520*/  FADD R224, R92, R224 ;  /* 0x000000e05ce07221 */ /* 0x000fe20000000000 */
[----:B------:R-:W-:-:S01]  /*3530*/  FADD R223, R93, R223 ;  /* 0x000000df5ddf7221 */ /* 0x000fc20000000000 */
[----:B------:R2:W-:Y:S01]  /*3540*/  STL [R1+0x88], R227 ;  /* 0x000088e301007387 */ /* 0x0005e20000100800 */
[----:B------:R-:W-:-:S01]  /*3550*/  FADD R222, R94, R222 ;  /* 0x000000de5ede7221 */ /* 0x000fc20000000000 */
[----:B------:R-:W-:Y:S01]  /*3560*/  FADD R221, R95, R221 ;  /* 0x000000dd5fdd7221 */ /* 0x000fe20000000000 */
[----:B------:R-:W-:-:S01]  /*3570*/  FADD R220, R96, R220 ;  /* 0x000000dc60dc7221 */ /* 0x000fc20000000000 */
[----:B------:R-:W-:Y:S01]  /*3580*/  FADD R219, R97, R219 ;  /* 0x000000db61db7221 */ /* 0x000fe20000000000 */
[----:B------:R-:W-:-:S01]  /*3590*/  FADD R218, R98, R218 ;  /* 0x000000da62da7221 */ /* 0x000fc20000000000 */
[----:B------:R-:W-:Y:S01]  /*35a0*/  FADD R217, R99, R217 ;  /* 0x000000d963d97221 */ /* 0x000fe20000000000 */
[----:B------:R-:W-:-:S01]  /*35b0*/  FADD R216, R100, R216 ;  /* 0x000000d864d87221 */ /* 0x000fc20000000000 */
[----:B------:R-:W-:Y:S01]  /*35c0*/  FADD R215, R101, R215 ;  /* 0x000000d765d77221 */ /* 0x000fe20000000000 */
[----:B------:R-:W-:-:S01]  /*35d0*/  FADD R214, R102, R214 ;  /* 0x000000d666d67221 */ /* 0x000fc20000000000 */
[----:B--2---:R-:W2:Y:S01]  /*35e0*/  LDL.LU R227, [R1+0x28] ;  /* 0x0000280001e37983 */ /* 0x004ea20000300800 */
[----:B------:R-:W-:-:S01]  /*35f0*/  FADD R213, R103, R213 ;  /* 0x000000d567d57221 */ /* 0x000fc20000000000 */
[----:B------:R-:W-:Y:S01]  /*3600*/  FADD R212, R104, R212 ;  /* 0x000000d468d47221 */ /* 0x000fe20000000000 */
[----:B------:R-:W-:-:S01]  /*3610*/  FADD R211, R105, R211 ;  /* 0x000000d369d37221 */ /* 0x000fc20000000000 */
[----:B------:R3:W-:Y:S01]  /*3620*/  STL [R1+0x8c], R226 ;  /* 0x00008ce201007387 */ /* 0x0007e20000100800 */
[----:B------:R-:W-:-:S03]  /*3630*/  FADD R228, R88, R228 ;  /* 0x000000e458e47221 */ /* 0x000fc60000000000 */
[----:B---3--:R-:W3:Y:S04]  /*3640*/  LDL.LU R226, [R1+0x24] ;  /* 0x0000240001e27983 */ /* 0x008ee80000300800 */
[----:B------:R4:W-:Y:S04]  /*3650*/  STL [R1+0x90], R225 ;  /* 0x000090e101007387 */ /* 0x0009e80000100800 */
[----:B----4-:R-:W4:Y:S04]  /*3660*/  LDL.LU R225, [R1+0x20] ;  /* 0x0000200001e17983 */ /* 0x010f280000300800 */
[----:B------:R0:W-:Y:S04]  /*3670*/  STL [R1+0x94], R224 ;  /* 0x000094e001007387 */ /* 0x0001e80000100800 */
[----:B0-----:R-:W4:Y:S04]  /*3680*/  LDL.LU R224, [R1+0x1c] ;  /* 0x00001c0001e07983 */ /* 0x001f280000300800 */
        /* <DEDUP_REMOVED lines=13> */
[----:B0-----:R-:W4:Y:S04]  /*3760*/  LDL.LU R217, [R1] ;  /* 0x0000000001d97983 */ /* 0x001f280000300800 */
[----:B------:R-:W-:Y:S04]  /*3770*/  STL [R1+0xb4], R216 ;  /* 0x0000b4d801007387 */ /* 0x000fe80000100800 */
[----:B------:R-:W-:Y:S04]  /*3780*/  STL [R1+0xb8], R215 ;  /* 0x0000b8d701007387 */ /* 0x000fe80000100800 */
[----:B------:R-:W-:Y:S04]  /*3790*/  STL [R1+0xbc], R214 ;  /* 0x0000bcd601007387 */ /* 0x000fe80000100800 */
[----:B------:R-:W-:Y:S04]  /*37a0*/  STL [R1+0xc0], R213 ;  /* 0x0000c0d501007387 */ /* 0x000fe80000100800 */
[----:B------:R-:W-:Y:S04]  /*37b0*/  STL [R1+0xc4], R212 ;  /* 0x0000c4d401007387 */ /* 0x000fe80000100800 */
[----:B------:R0:W-:Y:S01]  /*37c0*/  STL [R1+0xc8], R211 ;  /* 0x0000c8d301007387 */ /* 0x0001e20000100800 */
[----:B--2---:R-:W-:-:S01]  /*37d0*/  FADD R227, R70, R227 ;  /* 0x000000e346e37221 */ /* 0x004fc20000000000 */
[----:B---3--:R-:W-:Y:S01]  /*37e0*/  FADD R226, R69, R226 ;  /* 0x000000e245e27221 */ /* 0x008fe20000000000 */
[----:B----4-:R-:W-:-:S01]  /*37f0*/  FADD R225, R68, R225 ;  /* 0x000000e144e17221 */ /* 0x010fc20000000000 */
[----:B------:R-:W-:Y:S01]  /*3800*/  FADD R224, R67, R224 ;  /* 0x000000e043e07221 */ /* 0x000fe20000000000 */
[----:B------:R-:W-:-:S01]  /*3810*/  FADD R223, R66, R223 ;  /* 0x000000df42df7221 */ /* 0x000fc20000000000 */
[----:B------:R-:W-:Y:S01]  /*3820*/  FADD R222, R65, R222 ;  /* 0x000000de41de7221 */ /* 0x000fe20000000000 */
[----:B------:R-:W-:-:S01]  /*3830*/  FADD R221, R64, R221 ;  /* 0x000000dd40dd7221 */ /* 0x000fc20000000000 */
[----:B------:R-:W-:Y:S01]  /*3840*/  FADD R220, R63, R220 ;  /* 0x000000dc3fdc7221 */ /* 0x000fe20000000000 */
[----:B------:R-:W-:-:S01]  /*3850*/  FADD R219, R62, R219 ;  /* 0x000000db3edb7221 */ /* 0x000fc20000000000 */
[----:B------:R-:W-:Y:S01]  /*3860*/  FADD R218, R61, R218 ;  /* 0x000000da3dda7221 */ /* 0x000fe20000000000 */
[----:B------:R-:W-:-:S05]  /*3870*/  FADD R217, R60, R217 ;  /* 0x000000d93cd97221 */ /* 0x000fca0000000000 */
[----:B------:R2:W-:Y:S04]  /*3880*/  STL [R1], R217 ;  /* 0x000000d901007387 */ /* 0x0005e80000100800 */
[----:B------:R3:W-:Y:S04]  /*3890*/  STL [R1+0x4], R218 ;  /* 0x000004da01007387 */ /* 0x0007e80000100800 */
[----:B------:R4:W-:Y:S04]  /*38a0*/  STL [R1+0x8], R219 ;  /* 0x000008db01007387 */ /* 0x0009e80000100800 */
[----:B------:R1:W-:Y:S04]  /*38b0*/  STL [R1+0xc], R220 ;  /* 0x00000cdc01007387 */ /* 0x0003e80000100800 */
[----:B------:R1:W-:Y:S04]  /*38c0*/  STL [R1+0x10], R221 ;  /* 0x000010dd01007387 */ /* 0x0003e80000100800 */
[----:B------:R1:W-:Y:S04]  /*38d0*/  STL [R1+0x14], R222 ;  /* 0x000014de01007387 */ /* 0x0003e80000100800 */
[----:B------:R1:W-:Y:S04]  /*38e0*/  STL [R1+0x18], R223 ;  /* 0x000018df01007387 */ /* 0x0003e80000100800 */
[----:B------:R1:W-:Y:S04]  /*38f0*/  STL [R1+0x1c], R224 ;  /* 0x00001ce001007387 */ /* 0x0003e80000100800 */
[----:B0-----:R-:W4:Y:S04]  /*3900*/  LDL.LU R211, [R1+0x2c] ;  /* 0x00002c0001d37983 */ /* 0x001f280000300800 */
[----:B------:R0:W-:Y:S04]  /*3910*/  STL [R1+0x20], R225 ;  /* 0x000020e101007387 */ /* 0x0001e80000100800 */
[----:B------:R-:W4:Y:S04]  /*3920*/  LDL.LU R212, [R1+0x30] ;  /* 0x0000300001d47983 */ /* 0x000f280000300800 */
[----:B------:R0:W-:Y:S04]  /*3930*/  STL [R1+0x24], R226 ;  /* 0x000024e201007387 */ /* 0x0001e80000100800 */
[----:B------:R-:W4:Y:S04]  /*3940*/  LDL.LU R213, [R1+0x34] ;  /* 0x0000340001d57983 */ /* 0x000f280000300800 */
[----:B------:R0:W-:Y:S04]  /*3950*/  STL [R1+0x28], R227 ;  /* 0x000028e301007387 */ /* 0x0001e80000100800 */
[----:B------:R-:W4:Y:S04]  /*3960*/  LDL.LU R214, [R1+0x38] ;  /* 0x0000380001d67983 */ /* 0x000f280000300800 */
[----:B------:R-:W4:Y:S04]  /*3970*/  LDL.LU R215, [R1+0x3c] ;  /* 0x00003c0001d77983 */ /* 0x000f280000300800 */
[----:B------:R-:W4:Y:S04]  /*3980*/  LDL.LU R216, [R1+0x40] ;  /* 0x0000400001d87983 */ /* 0x000f280000300800 */
[----:B--2---:R-:W2:Y:S04]  /*3990*/  LDL.LU R217, [R1+0x44] ;  /* 0x0000440001d97983 */ /* 0x004ea80000300800 */
[----:B---3--:R-:W3:Y:S04]  /*39a0*/  LDL.LU R218, [R1+0x48] ;  /* 0x0000480001da7983 */ /* 0x008ee80000300800 */
[----:B----4-:R-:W4:Y:S04]  /*39b0*/  LDL.LU R219, [R1+0x4c] ;  /* 0x00004c0001db7983 */ /* 0x010f280000300800 */
[----:B-1----:R-:W4:Y:S04]  /*39c0*/  LDL.LU R220, [R1+0x50] ;  /* 0x0000500001dc7983 */ /* 0x002f280000300800 */
[----:B------:R-:W4:Y:S04]  /*39d0*/  LDL.LU R221, [R1+0x54] ;  /* 0x0000540001dd7983 */ /* 0x000f280000300800 */
[----:B------:R-:W4:Y:S04]  /*39e0*/  LDL.LU R222, [R1+0x58] ;  /* 0x0000580001de7983 */ /* 0x000f280000300800 */
[----:B------:R-:W4:Y:S04]  /*39f0*/  LDL.LU R223, [R1+0x5c] ;  /* 0x00005c0001df7983 */ /* 0x000f280000300800 */
[----:B------:R-:W4:Y:S04]  /*3a00*/  LDL.LU R224, [R1+0x60] ;  /* 0x0000600001e07983 */ /* 0x000f280000300800 */
[----:B0-----:R-:W4:Y:S04]  /*3a10*/  LDL.LU R225, [R1+0x64] ;  /* 0x0000640001e17983 */ /* 0x001f280000300800 */
[----:B------:R-:W4:Y:S04]  /*3a20*/  LDL.LU R226, [R1+0x68] ;  /* 0x0000680001e27983 */ /* 0x000f280000300800 */
[----:B------:R-:W4:Y:S01]  /*3a30*/  LDL.LU R227, [R1+0x6c] ;  /* 0x00006c0001e37983 */ /* 0x000f220000300800 */
[----:B------:R-:W-:-:S05]  /*3a40*/  FADD R211, R71, R211 ;  /* 0x000000d347d37221 */ /* 0x000fca0000000000 */
[----:B------:R0:W-:Y:S01]  /*3a50*/  STL [R1+0x2c], R211 ;  /* 0x00002cd301007387 */ /* 0x0001e20000100800 */
[----:B------:R-:W-:-:S03]  /*3a60*/  FADD R212, R72, R212 ;  /* 0x000000d448d47221 */ /* 0x000fc60000000000 */
[----:B0-----:R0:W5:Y:S01]  /*3a70*/  LDL.LU R211, [R1+0xc8] ;  /* 0x0000c80001d37983 */ /* 0x0011620000300800 */
[----:B------:R-:W-:-:S03]  /*3a80*/  FADD R213, R73, R213 ;  /* 0x000000d549d57221 */ /* 0x000fc60000000000 */
[----:B------:R1:W-:Y:S01]  /*3a90*/  STL [R1+0x30], R212 ;  /* 0x000030d401007387 */ /* 0x0003e20000100800 */
[----:B------:R-:W-:-:S01]  /*3aa0*/  FADD R214, R74, R214 ;  /* 0x000000d64ad67221 */ /* 0x000fc20000000000 */
[----:B------:R-:W-:Y:S02]  /*3ab0*/  FADD R215, R75, R215 ;  /* 0x000000d74bd77221 */ /* 0x000fe40000000000 */
[----:B-1----:R0:W5:Y:S01]  /*3ac0*/  LDL.LU R212, [R1+0xc4] ;  /* 0x0000c40001d47983 */ /* 0x0021620000300800 */
[----:B------:R-:W-:-:S03]  /*3ad0*/  FADD R216, R76, R216 ;  /* 0x000000d84cd87221 */ /* 0x000fc60000000000 */
[----:B------:R1:W-:Y:S01]  /*3ae0*/  STL [R1+0x34], R213 ;  /* 0x000034d501007387 */ /* 0x0003e20000100800 */
[----:B--2---:R-:W-:-:S03]  /*3af0*/  FADD R217, R77, R217 ;  /* 0x000000d94dd97221 */ /* 0x004fc60000000000 */
[----:B-1----:R0:W5:Y:S01]  /*3b00*/  LDL.LU R213, [R1+0xc0] ;  /* 0x0000c00001d57983 */ /* 0x0021620000300800 */
[----:B---3--:R-:W-:-:S03]  /*3b10*/  FADD R218, R78, R218 ;  /* 0x000000da4eda7221 */ /* 0x008fc60000000000 */
[----:B------:R1:W-:Y:S01]  /*3b20*/  STL [R1+0x38], R214 ;  /* 0x000038d601007387 */ /* 0x0003e20000100800 */
[----:B----4-:R-:W-:-:S01]  /*3b30*/  FADD R219, R79, R219 ;  /* 0x000000db4fdb7221 */ /* 0x010fc20000000000 */
[----:B------:R-:W-:Y:S02]  /*3b40*/  FADD R220, R80, R220 ;  /* 0x000000dc50dc7221 */ /* 0x000fe40000000000 */
[----:B-1----:R0:W5:Y:S04]  /*3b50*/  LDL.LU R214, [R1+0xbc] ;  /* 0x0000bc0001d67983 */ /* 0x0021680000300800 */
[----:B------:R1:W-:Y:S01]  /*3b60*/  STL [R1+0x3c], R215 ;  /* 0x00003cd701007387 */ /* 0x0003e20000100800 */
[----:B------:R-:W-:-:S01]  /*3b70*/  FADD R221, R81, R221 ;  /* 0x000000dd51dd7221 */ /* 0x000fc20000000000 */
[----:B------:R-:W-:-:S02]  /*3b80*/  FADD R222, R82, R222 ;  /* 0x000000de52de7221 */ /* 0x000fc40000000000 */
[----:B-1----:R0:W5:Y:S04]  /*3b90*/  LDL.LU R215, [R1+0xb8] ;  /* 0x0000b80001d77983 */ /* 0x0021680000300800 */
[----:B------:R1:W-:Y:S01]  /*3ba0*/  STL [R1+0x40], R216 ;  /* 0x000040d801007387 */ /* 0x0003e20000100800 */
[----:B------:R-:W-:-:S03]  /*3bb0*/  FADD R223, R83, R223 ;  /* 0x000000df53df7221 */ /* 0x000fc60000000000 */
        /* <DEDUP_REMOVED lines=13> */
[----:B------:R1:W-:Y:S04]  /*3c90*/  STL [R1+0x54], R221 ;  /* 0x000054dd01007387 */ /* 0x0003e80000100800 */
        /* <DEDUP_REMOVED lines=12> */
[----:B-1----:R0:W5:Y:S01]  /*3d60*/  LDL.LU R227, [R1+0x88] ;  /* 0x0000880001e37983 */ /* 0x0021620000300800 */
        /* <DEDUP_REMOVED lines=82> */
[----:B0-----:R-:W-:-:S06]  /*4290*/  UMOV UR6, URZ ;  /* 0x0000003f00067c82 */ /* 0x001fcc0008000000 */
.L_x_28:
[----:B------:R-:W-:Y:S05]  /*42a0*/  @!P1 BRA `(.L_x_29) ;  /* 0x0000000000049947 */ /* 0x000fea0003800000 */
[----:B------:R-:W-:Y:S01]  /*42b0*/  BPT.TRAP 0x1 ;  /* 0x000000040000795c */ /* 0x000fe20000300000 */
.L_x_29:
[----:B------:R2:W-:Y:S04]  /*42c0*/  STL [R1+0x8c], R2 ;  /* 0x00008c0201007387 */ /* 0x0005e80000100800 */
[----:B--2---:R-:W2:Y:S04]  /*42d0*/  LDL R2, [R1+0x70] ;  /* 0x0000700001027983 */ /* 0x004ea80000100800 */
[----:B-----5:R3:W-:Y:S04]  /*42e0*/  STL [R1+0x88], R0 ;  /* 0x0000880001007387 */ /* 0x0207e80000100800 */
[----:B---3--:R-:W3:Y:S01]  /*42f0*/  LDL R0, [R1+0x74] ;  /* 0x0000740001007983 */ /* 0x008ee20000100800 */
[----:B-1----:R-:W-:Y:S01]  /*4300*/  IMAD.U32 R229, RZ, RZ, UR25 ;  /* 0x00000019ffe57e24 */ /* 0x002fe2000f8e00ff */
[----:B--2---:R-:W-:-:S02]  /*4310*/  ISETP.NE.AND P0, PT, R2, RZ, PT ;  /* 0x000000ff0200720c */ /* 0x004fc40003f05270 */
[----:B------:R1:W5:Y:S11]  /*4320*/  LDL.LU R2, [R1+0x8c] ;  /* 0x00008c0001027983 */ /* 0x0003760000300800 */
[----:B------:R-:W-:-:S05]  /*4330*/  @P0 LEA R229, R229, UR11, 0x3 ;  /* 0x0000000be5e50c11 */ /* 0x000fca000f8e18ff */
[----:B------:R-:W-:-:S05]  /*4340*/  @P0 VIADD R229, R229, 0x20 ;  /* 0x00000020e5e50836 */ /* 0x000fca0000000000 */
[----:B---3--:R-:W-:Y:S02]  /*4350*/  @P0 PRMT R229, R0, 0x654, R229 ;  /* 0x0000065400e50816 */ /* 0x008fe400000000e5 */
[----:B------:R1:W5:Y:S01]  /*4360*/  LDL.LU R0, [R1+0x88] ;  /* 0x0000880001007983 */ /* 0x0003620000300800 */
[----:B------:R-:W-:Y:S01]  /*4370*/  UISETP.GT.U32.AND UP0, UPT, UR13, 0x1, UPT ;  /* 0x000000010d00788c */ /* 0x000fe2000bf04070 */
[----:B------:R1:W-:Y:S05]  /*4380*/  @P0 SYNCS.ARRIVE.TRANS64.RED.A1T0 RZ, [R229+URZ], RZ ;  /* 0x000000ffe5ff09a7 */ /* 0x0003ea000810043f */
[----:B------:R-:W-:-:S13]  /*4390*/  PLOP3.LUT P0, PT, PT, PT, UP0, 0x80, 0x0 ;  /* 0x000000000000781c */ /* 0x000fda0003f0f008 */
[----:B-1----:R-:W-:Y:S05]  /*43a0*/  @P0 BRA `(.L_x_30) ;  /* 0x0000000000040947 */ /* 0x002fea0003800000 */
[----:B------:R-:W-:Y:S01]  /*43b0*/  BPT.TRAP 0x1 ;  /* 0x000000040000795c */ /* 0x000fe20000300000 */
.L_x_30:
[----:B------:R-:W-:Y:S02]  /*43c0*/  UISETP.GT.AND UP2, UPT, UR26, 0x1, UPT ;  /* 0x000000011a00788c */ /* 0x000fe4000bf44270 */
[----:B------:R-:W-:Y:S02]  /*43d0*/  UIADD3 UR23, UR23, 0x1, URZ ;  /* 0x0000000117177890 */ /* 0x000fe4000fffe03f */
[----:B------:R-:W-:Y:S02]  /*43e0*/  UIADD3 UR25, UR25, 0x1, URZ ;  /* 0x0000000119197890 */ /* 0x000fe4000fffe03f */
[----:B------:R-:W-:Y:S01]  /*43f0*/  PLOP3.LUT P0, PT, PT, PT, UP2, 0x80, 0x0 ;  /* 0x000000000000781c */ /* 0x000fe20003f0f028 */
[----:B------:R-:W-:Y:S02]  /*4400*/  UISETP.NE.AND UP0, UPT, UR23, 0x4, UPT ;  /* 0x000000041700788c */ /* 0x000fe4000bf05270 */
[----:B------:R-:W-:Y:S02]  /*4410*/  UIADD3 UR16, UR26, -0x1, URZ ;  /* 0xffffffff1a107890 */ /* 0x000fe4000fffe03f */
[----:B------:R-:W-:-:S02]  /*4420*/  USEL UR8, URZ, 0x1, UP0 ;  /* 0x000000013f087887 */ /* 0x000fc40008000000 */
[----:B------:R-:W-:Y:S02]  /*4430*/  UISETP.NE.AND UP1, UPT, UR25, 0x4, UPT ;  /* 0x000000041900788c */ /* 0x000fe4000bf25270 */
[----:B------:R-:W-:Y:S02]  /*4440*/  ULOP3.LUT UR24, UR24, UR8, URZ, 0x3c, !UPT ;  /* 0x0000000818187292 */ /* 0x000fe4000f8e3c3f */
[----:B------:R-:W-:Y:S02]  /*4450*/  USEL UR23, UR23, URZ, UP0 ;  /* 0x0000003f17177287 */ /* 0x000fe40008000000 */
[----:B------:R-:W-:Y:S01]  /*4460*/  USEL UR25, UR25, URZ, UP1 ;  /* 0x0000003f19197287 */ /* 0x000fe20008800000 */
[----:B------:R-:W-:Y:S01]  /*4470*/  UMOV UR8, 0x1 ;  /* 0x0000000100087882 */ /* 0x000fe20000000000 */
[----:B------:R-:W-:Y:S01]  /*4480*/  UMOV UR26, UR16 ;  /* 0x00000010001a7c82 */ /* 0x000fe20008000000 */
[----:B------:R-:W-:Y:S09]  /*4490*/  @P0 BRA `(.L_x_31) ;  /* 0xffffffec000c0947 */ /* 0x000ff2000383ffff */
.L_x_23:
[----:B------:R-:W-:-:S04]  /*44a0*/  UISETP.NE.AND UP0, UPT, UR6, URZ, UPT ;  /* 0x0000003f0600728c */ /* 0x000fc8000bf05270 */
[----:B------:R-:W-:-:S06]  /*44b0*/  USEL UR6, URZ, 0x1, !UP0 ;  /* 0x000000013f067887 */ /* 0x000fcc000c000000 */
[----:B------:R-:W-:-:S13]  /*44c0*/  ISETP.NE.AND P0, PT, RZ, UR6, PT ;  /* 0x00000006ff007c0c */ /* 0x000fda000bf05270 */
[----:B------:R-:W-:Y:S05]  /*44d0*/  @!P0 BRA `(.L_x_32) ;  /* 0x0000000c00c48947 */ /* 0x000fea0003800000 */
[----:B------:R-:W-:Y:S02]  /*44e0*/  WARPGROUP.DEPBAR.LE gsb0, 0x0 ;  /* 0x00008000000079c5 */ /* 0x000fe40000010000 */
[----:B-----5:R-:W-:Y:S01]  /*44f0*/  FADD R227, R89, R227 ;  /* 0x000000e359e37221 */ /* 0x020fe20000000000 */
[----:B------:R-:W-:-:S04]  /*4500*/  FADD R228, R88, R228 ;  /* 0x000000e458e47221 */ /* 0x000fc80000000000 */
[----:B------:R1:W-:Y:S04]  /*4510*/  STL [R1+0x88], R227 ;  /* 0x000088e301007387 */ /* 0x0003e80000100800 */
[----:B-1----:R-:W2:Y:S04]  /*4520*/  LDL.LU R227, [R1+0x6c] ;  /* 0x00006c0001e37983 */ /* 0x002ea80000300800 */
[----:B--2---:R1:W-:Y:S04]  /*4530*/  STL [R1+0x8c], R227 ;  /* 0x00008ce301007387 */ /* 0x0043e80000100800 */
        /* <DEDUP_REMOVED lines=52> */
[----:B-1----:R-:W2:Y:S01]  /*4880*/  LDL.LU R227, [R1] ;  /* 0x0000000001e37983 */ /* 0x002ea20000300800 */
[----:B------:R-:W-:Y:S01]  /*4890*/  FADD R226, R90, R226 ;  /* 0x000000e25ae27221 */ /* 0x000fe20000000000 */
        /* <DEDUP_REMOVED lines=97> */
[----:B--2---:R-:W-:-:S05]  /*4eb0*/  FADD R227, R60, R227 ;  /* 0x000000e33ce37221 */ /* 0x004fca0000000000 */
[----:B------:R1:W-:Y:S04]  /*4ec0*/  STL [R1], R227 ;  /* 0x000000e301007387 */ /* 0x0003e80000100800 */
[----:B-1----:R-:W2:Y:S02]  /*4ed0*/  LDL.LU R227, [R1+0xf4] ;  /* 0x0000f40001e37983 */ /* 0x002ea40000300800 */
[----:B--2---:R-:W-:-:S05]  /*4ee0*/  FADD R227, R61, R227 ;  /* 0x000000e33de37221 */ /* 0x004fca0000000000 */
[----:B------:R1:W-:Y:S04]  /*4ef0*/  STL [R1+0x4], R227 ;  /* 0x000004e301007387 */ /* 0x0003e80000100800 */
        /* <DEDUP_REMOVED lines=78> */
[----:B-1----:R1:W5:Y:S02]  /*53e0*/  LDL.LU R227, [R1+0x88] ;  /* 0x0000880001e37983 */ /* 0x0023640000300800 */
.L_x_32:
[----:B------:R-:W-:Y:S02]  /*53f0*/  WARPGROUP.DEPBAR.LE gsb0, 0x0 ;  /* 0x00008000000079c5 */ /* 0x000fe40000010000 */
[----:B------:R-:W2:Y:S02]  /*5400*/  LDC R24, c[0x0][0x28c] ;  /* 0x0000a300ff187b82 */ /* 0x000ea40000000800 */
[----:B--2---:R-:W-:-:S13]  /*5410*/  ISETP.GE.AND P0, PT, R24, 0x1, PT ;  /* 0x000000011800780c */ /* 0x004fda0003f06270 */
[----:B------:R-:W-:Y:S05]  /*5420*/  @!P0 BRA `(.L_x_33) ;  /* 0x0000000000688947 */ /* 0x000fea0003800000 */
[----:B------:R-:W-:-:S06]  /*5430*/  UISETP.NE.AND UP0, UPT, UR22, 0x3, UPT ;  /* 0x000000031600788c */ /* 0x000fcc000bf05270 */
[----:B------:R-:W-:-:S13]  /*5440*/  PLOP3.LUT P0, PT, PT, PT, UP0, 0x80, 0x0 ;  /* 0x000000000000781c */ /* 0x000fda0003f0f008 */
[----:B------:R-:W-:Y:S05]  /*5450*/  @!P0 BRA `(.L_x_34) ;  /* 0x0000000000048947 */ /* 0x000fea0003800000 */
[----:B------:R-:W-:Y:S01]  /*5460*/  BPT.TRAP 0x1 ;  /* 0x000000040000795c */ /* 0x000fe20000300000 */
.L_x_34:
[----:B-----5:R2:W-:Y:S04]  /*5470*/  STL [R1+0x8c], R2 ;  /* 0x00008c0201007387 */ /* 0x0205e80000100800 */
[----:B--2---:R-:W2:Y:S04]  /*5480*/  LDL R2, [R1+0x70] ;  /* 0x0000700001027983 */ /* 0x004ea80000100800 */
[----:B------:R3:W-:Y:S04]  /*5490*/  STL [R1+0x88], R0 ;  /* 0x0000880001007387 */ /* 0x0007e80000100800 */
[----:B---3--:R-:W3:Y:S01]  /*54a0*/  LDL R0, [R1+0x74] ;  /* 0x0000740001007983 */ /* 0x008ee20000100800 */
[----:B------:R-:W-:Y:S01]  /*54b0*/  UISETP.LT.AND UP1, UPT, UR9, 0x1, UPT ;  /* 0x000000010900788c */ /* 0x000fe2000bf21270 */
[----:B------:R-:W-:Y:S01]  /*54c0*/  IMAD.U32 R25, RZ, RZ, UR11 ;  /* 0x0000000bff197e24 */ /* 0x000fe2000f8e00ff */
[----:B--2---:R-:W-:-:S02]  /*54d0*/  ISETP.NE.AND P0, PT, R2, RZ, PT ;  /* 0x000000ff0200720c */ /* 0x004fc40003f05270 */
[----:B------:R2:W5:Y:S11]  /*54e0*/  LDL.LU R2, [R1+0x8c] ;  /* 0x00008c0001027983 */ /* 0x0005760000300800 */
[----:B------:R-:W-:-:S05]  /*54f0*/  VOTEU.ANY UP0, P0 ;  /* 0x00000000003f7886 */ /* 0x000fca0000000100 */
[----:B------:R-:W-:-:S04]  /*5500*/  @UP0 USEL UR6, UR9, 0x1, UP1 ;  /* 0x0000000109060887 */ /* 0x000fc80008800000 */
[----:B------:R-:W-:-:S06]  /*5510*/  @UP0 UIADD3 UR6, UR5, UR9, -UR6 ;  /* 0x0000000905060290 */ /* 0x000fcc000fffe806 */
[----:B------:R-:W-:-:S04]  /*5520*/  IMAD.U32 R24, RZ, RZ, UR6 ;  /* 0x00000006ff187e24 */ /* 0x000fc8000f8e00ff */
[----:B------:R-:W-:-:S05]  /*5530*/  @P0 IMAD.SHL.U32 R24, R24, 0x8, RZ ;  /* 0x0000000818180824 */ /* 0x000fca00078e00ff */
[----:B------:R-:W-:-:S04]  /*5540*/  @P0 LOP3.LUT R24, R24, 0x18, RZ, 0xc0, !PT ;  /* 0x0000001818180812 */ /* 0x000fc800078ec0ff */
[----:B------:R-:W-:-:S04]  /*5550*/  @P0 IADD3 R24, R25, 0x20, R24 ;  /* 0x0000002019180810 */ /* 0x000fc80007ffe018 */
[----:B---3--:R-:W-:Y:S02]  /*5560*/  @P0 PRMT R24, R0, 0x654, R24 ;  /* 0x0000065400180816 */ /* 0x008fe40000000018 */
[----:B------:R2:W5:Y:S01]  /*5570*/  LDL.LU R0, [R1+0x88] ;  /* 0x0000880001007983 */ /* 0x0005620000300800 */
[----:B------:R-:W-:Y:S01]  /*5580*/  UISETP.GT.U32.AND UP0, UPT, UR13, 0x1, UPT ;  /* 0x000000010d00788c */ /* 0x000fe2000bf04070 */
[----:B------:R2:W-:Y:S05]  /*5590*/  @P0 SYNCS.ARRIVE.TRANS64.RED.A1T0 RZ, [R24+URZ], RZ ;  /* 0x000000ff18ff09a7 */ /* 0x0005ea000810043f */
[----:B------:R-:W-:-:S13]  /*55a0*/  PLOP3.LUT P0, PT, PT, PT, UP0, 0x80, 0x0 ;  /* 0x000000000000781c */ /* 0x000fda0003f0f008 */
[----:B--2---:R-:W-:Y:S05]  /*55b0*/  @P0 BRA `(.L_x_33) ;  /* 0x0000000000040947 */ /* 0x004fea0003800000 */
[----:B------:R-:W-:Y:S01]  /*55c0*/  BPT.TRAP 0x1 ;  /* 0x000000040000795c */ /* 0x000fe20000300000 */
.L_x_33:
[----:B------:R2:W-:Y:S01]  /*55d0*/  STL [R1+0x90], R3 ;  /* 0x0000900301007387 */ /* 0x0005e20000100800 */
[----:B------:R-:W3:Y:S01]  /*55e0*/  LDC R28, c[0x0][0x288] ;  /* 0x0000a200ff1c7b82 */ /* 0x000ee20000000800 */
[----:B------:R-:W-:Y:S02]  /*55f0*/  ULDC UR6, c[0x0][0x284] ;  /* 0x0000a10000067ab9 */ /* 0x000fe40000000800 */
[----:B--2---:R-:W2:Y:S04]  /*5600*/  LDL.LU R3, [R1+0x80] ;  /* 0x0000800001037983 */ /* 0x004ea80000300800 */
[----:B-----5:R4:W-:Y:S04]  /*5610*/  STL [R1+0x8c], R2 ;  /* 0x00008c0201007387 */ /* 0x0209e80000100800 */
[----:B----4-:R-:W4:Y:S04]  /*5620*/  LDL.LU R2, [R1+0x84] ;  /* 0x0000840001027983 */ /* 0x010f280000300800 */
[----:B------:R0:W-:Y:S02]  /*5630*/  STL [R1+0x88], R0 ;  /* 0x0000880001007387 */ /* 0x0001e40000100800 */
[----:B0-----:R-:W0:Y:S02]  /*5640*/  S2R R0, SR_TID.X ;  /* 0x0000000000007919 */ /* 0x001e240000002100 */
[----:B0-----:R-:W-:-:S02]  /*5650*/  SHF.R.U32.HI R24, RZ, 0x2, R0 ;  /* 0x00000002ff187819 */ /* 0x001fc40000011600 */
[----:B------:R-:W-:Y:S02]  /*5660*/  LOP3.LUT R26, R0, 0x60, RZ, 0xc0, !PT ;  /* 0x00000060001a7812 */ /* 0x000fe400078ec0ff */
[----:B------:R-:W-:Y:S02]  /*5670*/  SHF.R.U32.HI R27, RZ, 0x7, R0 ;  /* 0x00000007ff1b7819 */ /* 0x000fe40000011600 */
[----:B------:R-:W-:Y:S02]  /*5680*/  LOP3.LUT R25, R24, 0x7, RZ, 0xc0, !PT ;  /* 0x0000000718197812 */ /* 0x000fe400078ec0ff */
[----:B------:R-:W-:Y:S02]  /*5690*/  SHF.R.U32.HI R26, RZ, 0x1, R26 ;  /* 0x00000001ff1a7819 */ /* 0x000fe4000001161a */
[----:B------:R-:W-:Y:S02]  /*56a0*/  LOP3.LUT R24, R27, 0x1, RZ, 0xc0, !PT ;  /* 0x000000011b187812 */ /* 0x000fe400078ec0ff */
[----:B------:R-:W-:Y:S01]  /*56b0*/  IADD3 R31, RZ, -R26, -R25 ;  /* 0x8000001aff1f7210 */ /* 0x000fe20007ffe819 */
[C---:B------:R-:W-:Y:S01]  /*56c0*/  IMAD.SHL.U32 R32, R0.reuse, 0x2, RZ ;  /* 0x0000000200207824 */ /* 0x040fe200078e00ff */
[----:B------:R-:W-:Y:S01]  /*56d0*/  LOP3.LUT R27, R0, 0x3, RZ, 0xc0, !PT ;  /* 0x00000003001b7812 */ /* 0x000fe200078ec0ff */
[----:B------:R-:W-:-:S02]  /*56e0*/  IMAD.SHL.U32 R30, R24, 0x40, RZ ;  /* 0x00000040181e7824 */ /* 0x000fc400078e00ff */
[----:B------:R-:W-:Y:S02]  /*56f0*/  IMAD R31, R24, -0x40, R31 ;  /* 0xffffffc0181f7824 */ /* 0x000fe400078e021f */
[----:B--2---:R-:W-:Y:S02]  /*5700*/  IMAD.SHL.U32 R29, R3, 0x80, RZ ;  /* 0x00000080031d7824 */ /* 0x004fe400078e00ff */
[----:B------:R0:W5:Y:S01]  /*5710*/  LDL.LU R3, [R1+0x90] ;  /* 0x0000900001037983 */ /* 0x0001620000300800 */
[----:B------:R-:W-:Y:S01]  /*5720*/  LOP3.LUT R43, R30, 0x40, R25, 0xe2, !PT ;  /* 0x000000401e2b7812 */ /* 0x000fe200078ee219 */
[----:B---3--:R-:W-:Y:S01]  /*5730*/  IMAD R42, R27, -0x2, R28 ;  /* 0xfffffffe1b2a7824 */ /* 0x008fe200078e021c */
[----:B------:R-:W-:Y:S01]  /*5740*/  ISETP.GE.AND P0, PT, R29, R28, PT ;  /* 0x0000001c1d00720c */ /* 0x000fe20003f06270 */
[C---:B----4-:R-:W-:Y:S02]  /*5750*/  IMAD.SHL.U32 R24, R2.reuse, 0x100, RZ ;  /* 0x0000010002187824 */ /* 0x050fe400078e00ff */
[----:B------:R-:W-:-:S02]  /*5760*/  IMAD.WIDE R38, R2, 0x100, RZ ;  /* 0x0000010002267825 */ /* 0x000fc400078e02ff */
[----:B------:R0:W5:Y:S04]  /*5770*/  LDL.LU R2, [R1+0x8c] ;  /* 0x00008c0001027983 */ /* 0x0001680000300800 */
[----:B------:R0:W5:Y:S01]  /*5780*/  LDL.LU R0, [R1+0x88] ;  /* 0x0000880001007983 */ /* 0x0001620000300800 */
[----:B------:R-:W-:Y:S01]  /*5790*/  ISETP.GE.OR P0, PT, R24, UR6, P0 ;  /* 0x0000000618007c0c */ /* 0x000fe20008706670 */
[----:B------:R-:W-:Y:S01]  /*57a0*/  IMAD.IADD R42, R42, 0x1, -R29 ;  /* 0x000000012a2a7824 */ /* 0x000fe200078e0a1d */
[----:B------:R-:W-:Y:S01]  /*57b0*/  IADD3 R41, -R24, UR6, R31 ;  /* 0x0000000618297c10 */ /* 0x000fe2000fffe11f */
[----:B------:R-:W-:Y:S01]  /*57c0*/  IMAD.MOV.U32 R40, RZ, RZ, -0x1 ;  /* 0xffffffffff287424 */ /* 0x000fe200078e00ff */
[----:B------:R-:W-:Y:S02]  /*57d0*/  LOP3.LUT R43, R38, R43, R26, 0xfe, !PT ;  /* 0x0000002b262b7212 */ /* 0x000fe400078efe1a */
[----:B------:R-:W-:-:S07]  /*57e0*/  LOP3.LUT R32, R29, 0x6, R32, 0xf8, !PT ;  /* 0x000000061d207812 */ /* 0x000fce00078ef820 */
[----:B0-----:R-:W-:Y:S05]  /*57f0*/  @P0 BRA `(.L_x_35) ;  /* 0x00000090000c0947 */ /* 0x001fea0003800000 */
[----:B------:R-:W0:Y:S01]  /*5800*/  LDC.64 R28, c[0x0][0x5c8] ;  /* 0x00017200ff1c7b82 */ /* 0x000e220000000a00 */
[----:B------:R-:W-:Y:S01]  /*5810*/  USHF.R.S32.HI UR7, URZ, 0x1f, UR12 ;  /* 0x0000001f3f077899 */ /* 0x000fe2000801140c */
[--C-:B------:R-:W-:Y:S01]  /*5820*/  SHF.R.S32.HI R33, RZ, 0x1f, R32.reuse ;  /* 0x0000001fff217819 */ /* 0x100fe20000011420 */
[----:B------:R-:W-:Y:S01]  /*5830*/  ULDC.64 UR10, c[0x0][0x5d0] ;  /* 0x00017400000a7ab9 */ /* 0x000fe20000000a00 */
[----:B------:R-:W-:Y:S01]  /*5840*/  BSSY B0, `(.L_x_35) ;  /* 0x00008fe000007945 */ /* 0x000fe20003800000 */
[----:B------:R-:W-:Y:S02]  /*5850*/  UIMAD UR6, UR7, UR10, URZ ;  /* 0x0000000a070672a4 */ /* 0x000fe4000f8e023f */
[----:B------:R-:W-:Y:S02]  /*5860*/  IMAD.U32 R27, RZ, RZ, UR10 ;  /* 0x0000000aff1b7e24 */ /* 0x000fe4000f8e00ff */
[----:B------:R-:W-:Y:S02]  /*5870*/  UIMAD UR6, UR12, UR11, UR6 ;  /* 0x0000000b0c0672a4 */ /* 0x000fe4000f8e0206 */
[----:B------:R-:W-:Y:S01]  /*5880*/  IMAD.WIDE.U32 R26, R27, UR12, R32 ;  /* 0x0000000c1b1a7c25 */ /* 0x000fe2000f8e0020 */
[----:B------:R-:W-:-:S03]  /*5890*/  ULDC.64 UR10, c[0x0][0x5c0] ;  /* 0x00017000000a7ab9 */ /* 0x000fc60000000a00 */
[----:B------:R-:W-:Y:S02]  /*58a0*/  VIADD R27, R27, UR6 ;  /* 0x000000061b1b7c36 */ /* 0x000fe40008000000 */
[-C--:B0-----:R-:W-:Y:S01]  /*58b0*/  IMAD R24, R39, R28.reuse, RZ ;  /* 0x0000001c27187224 */ /* 0x081fe200078e02ff */
[----:B------:R-:W-:Y:S01]  /*58c0*/  SHF.L.U64.HI R34, R28, 0x3, R29 ;  /* 0x000000031c227819 */ /* 0x000fe2000001021d */
[----:B------:R-:W-:-:S04]  /*58d0*/  IMAD.WIDE.U32 R26, R43, R28, R26 ;  /* 0x0000001c2b1a7225 */ /* 0x000fc800078e001a */
[----:B------:R-:W-:Y:S01]  /*58e0*/  IMAD R25, R43, R29, R24 ;  /* 0x0000001d2b197224 */ /* 0x000fe200078e0218 */
[----:B------:R-:W-:Y:S01]  /*58f0*/  IADD3 R24, P2, R26, UR10, RZ ;  /* 0x0000000a1a187c10 */ /* 0x000fe2000ff5e0ff */
[C---:B------:R-:W-:Y:S01]  /*5900*/  IMAD.SHL.U32 R35, R28.reuse, 0x8, RZ ;  /* 0x000000081c237824 */ /* 0x040fe200078e00ff */
[----:B------:R-:W-:Y:S01]  /*5910*/  LEA R30, P3, R28, R26, 0x7 ;  /* 0x0000001a1c1e7211 */ /* 0x000fe200078638ff */
[----:B------:R-:W-:-:S03]  /*5920*/  IMAD.IADD R27, R27, 0x1, R25 ;  /* 0x000000011b1b7824 */ /* 0x000fc600078e0219 */
[----:B------:R-:W-:Y:S02]  /*5930*/  IADD3 R26, P1, P0, R26, UR10, R35 ;  /* 0x0000000a1a1a7c10 */ /* 0x000fe4000f83e023 */
[----:B------:R-:W-:Y:S02]  /*5940*/  IADD3.X R25, R27, UR11, RZ, P2, !PT ;  /* 0x0000000b1b197c10 */ /* 0x000fe400097fe4ff */
[----:B------:R-:W-:Y:S02]  /*5950*/  FSETP.NEU.AND P2, PT, RZ, UR21, PT ;  /* 0x00000015ff007c0b */ /* 0x000fe4000bf4d000 */
[----:B------:R-:W-:Y:S02]  /*5960*/  LEA.HI.X R31, R28, R27, R29, 0x7, P3 ;  /* 0x0000001b1c1f7211 */ /* 0x000fe400018f3c1d */
[C---:B------:R-:W-:Y:S02]  /*5970*/  IADD3 R28, P3, R30.reuse, UR10, RZ ;  /* 0x0000000a1e1c7c10 */ /* 0x040fe4000ff7e0ff */
[----:B------:R-:W-:-:S02]  /*5980*/  IADD3 R30, P5, P6, R30, UR10, R35 ;  /* 0x0000000a1e1e7c10 */ /* 0x000fc4000febe023 */
[----:B------:R-:W-:Y:S02]  /*5990*/  IADD3.X R29, R31, UR11, RZ, P3, !PT ;  /* 0x0000000b1f1d7c10 */ /* 0x000fe40009ffe4ff */
[--C-:B------:R-:W-:Y:S02]  /*59a0*/  IADD3.X R27, R27, UR11, R34.reuse, P1, P0 ;  /* 0x0000000b1b1b7c10 */ /* 0x100fe40008fe0422 */
[----:B------:R-:W-:Y:S01]  /*59b0*/  IADD3.X R31, R31, UR11, R34, P5, P6 ;  /* 0x0000000b1f1f7c10 */ /* 0x000fe2000afec422 */
[----:B------:R-:W-:Y:S06]  /*59c0*/  @!P2 BRA `(.L_x_36) ;  /* 0x0000006c0014a947 */ /* 0x000fec0003800000 */
[----:B------:R-:W-:Y:S01]  /*59d0*/  ULDC.64 UR10, c[0x0][0x5b8] ;  /* 0x00016e00000a7ab9 */ /* 0x000fe20000000a00 */
[----:B------:R-:W-:Y:S01]  /*59e0*/  ISETP.GE.AND P0, PT, R41, 0x1, PT ;  /* 0x000000012900780c */ /* 0x000fe20003f06270 */
[----:B------:R-:W-:Y:S02]  /*59f0*/  UIMAD UR6, UR7, UR10, URZ ;  /* 0x0000000a070672a4 */ /* 0x000fe4000f8e023f */
[----:B------:R-:W-:Y:S01]  /*5a00*/  IMAD.U32 R35, RZ, RZ, UR10 ;  /* 0x0000000aff237e24 */ /* 0x000fe2000f8e00ff */
[----:B------:R-:W-:Y:S01]  /*5a10*/  BSSY B1, `(.L_x_37) ;  /* 0x0000010000017945 */ /* 0x000fe20003800000 */
[----:B------:R-:W-:Y:S01]  /*5a20*/  ISETP.LT.OR P3, PT, R42, 0x1, !P0 ;  /* 0x000000012a00780c */ /* 0x000fe20004761670 */
[----:B------:R-:W-:Y:S02]  /*5a30*/  UIMAD UR6, UR12, UR11, UR6 ;  /* 0x0000000b0c0672a4 */ /* 0x000fe4000f8e0206 */
[----:B------:R-:W-:Y:S01]  /*5a40*/  IMAD.WIDE.U32 R32, R35, UR12, R32 ;  /* 0x0000000c23207c25 */ /* 0x000fe2000f8e0020 */
[----:B------:R-:W-:-:S03]  /*5a50*/  ULDC.64 UR10, c[0x0][0x5a8] ;  /* 0x00016a00000a7ab9 */ /* 0x000fc60000000a00 */
[----:B------:R-:W-:Y:S02]  /*5a60*/  IMAD.MOV.U32 R36, RZ, RZ, R32 ;  /* 0x000000ffff247224 */ /* 0x000fe400078e0020 */
[----:B------:R-:W-:Y:S01]  /*5a70*/  VIADD R37, R33, UR6 ;  /* 0x0000000621257c36 */ /* 0x000fe20008000000 */
[----:B------:R-:W-:Y:S02]  /*5a80*/  ULDC.64 UR6, c[0x0][0x5b0] ;  /* 0x00016c0000067ab9 */ /* 0x000fe40000000a00 */
[----:B------:R-:W-:Y:S02]  /*5a90*/  IMAD R34, R39, UR6, RZ ;  /* 0x0000000627227c24 */ /* 0x000fe4000f8e02ff */
[----:B------:R-:W-:-:S04]  /*5aa0*/  IMAD.WIDE.U32 R32, R43, UR6, R36 ;  /* 0x000000062b207c25 */ /* 0x000fc8000f8e0024 */
[--C-:B------:R-:W-:Y:S01]  /*5ab0*/  IMAD R35, R43, UR7, R34.reuse ;  /* 0x000000072b237c24 */ /* 0x100fe2000f8e0222 */
[----:B------:R-:W-:Y:S02]  /*5ac0*/  IADD3 R32, P1, R32, UR10, RZ ;  /* 0x0000000a20207c10 */ /* 0x000fe4000ff3e0ff */
[----:B------:R-:W-:Y:S02]  /*5ad0*/  PRMT R34, RZ, 0x7610, R34 ;  /* 0x00007610ff227816 */ /* 0x000fe40000000022 */
[----:B------:R-:W-:Y:S01]  /*5ae0*/  IADD3.X R33, R33, UR11, R35, P1, !PT ;  /* 0x0000000b21217c10 */ /* 0x000fe20008ffe423 */
[----:B------:R-:W-:Y:S08]  /*5af0*/  @P3 BRA `(.L_x_38) ;  /* 0x0000000000043947 */ /* 0x000ff00003800000 */
[----:B------:R0:W5:Y:S02]  /*5b00*/  LDG.E.U8 R34, desc[UR14][R32.64] ;  /* 0x0000000e20227981 */ /* 0x000164000c1e1100 */
.L_x_38:
[----:B------:R-:W-:Y:S05]  /*5b10*/  BSYNC B1 ;  /* 0x0000000000017941 */ /* 0x000fea0003800000 */
.L_x_37:
[----:B-----5:R-:W-:Y:S01]  /*5b20*/  LOP3.LUT R34, R34, 0xff, RZ, 0xc0, !PT ;  /* 0x000000ff22227812 */ /* 0x020fe200078ec0ff */
[----:B------:R-:W-:Y:S01]  /*5b30*/  BSSY B1, `(.L_x_39) ;  /* 0x000000b000017945 */ /* 0x000fe20003800000 */
[----:B------:R-:W-:Y:S02]  /*5b40*/  ISETP.LT.OR P2, PT, R42, 0x2, !P0 ;  /* 0x000000022a00780c */ /* 0x000fe40004741670 */
[----:B------:R-:W-:-:S05]  /*5b50*/  F2FP.F16.E4M3.UNPACK_B R34, R34 ;  /* 0x00000022ff22723e */ /* 0x000fca00020006ff */
[----:B------:R-:W-:-:S05]  /*5b60*/  HADD2.F32 R34, -RZ, R34.H0_H0 ;  /* 0x20000022ff227230 */ /* 0x000fca0000004100 */
[----:B------:R-:W-:Y:S01]  /*5b70*/  FMUL R35, R34, UR21 ;  /* 0x0000001522237c20 */ /* 0x000fe20008400000 */
[----:B------:R-:W-:-:S03]  /*5b80*/  PRMT R34, RZ, 0x7610, R34 ;  /* 0x00007610ff227816 */ /* 0x000fc60000000022 */
[----:B------:R-:W-:-:S05]  /*5b90*/  FFMA R35, R228, UR20, R35 ;  /* 0x00000014e4237c23 */ /* 0x000fca0008000023 */
[----:B------:R-:W-:-:S05]  /*5ba0*/  F2FP.SATFINITE.E4M3.F32.PACK_AB_MERGE_C R35, RZ, R35, RZ ;  /* 0x00000023ff23723e */ /* 0x000fca00048070ff */
[----:B------:R2:W-:Y:S01]  /*5bb0*/  @!P3 STG.E.U8 desc[UR14][R24.64], R35 ;  /* 0x000000231800b986 */ /* 0x0005e2000c10110e */
[----:B------:R-:W-:Y:S05]  /*5bc0*/  @P2 BRA `(.L_x_40) ;  /* 0x0000000000042947 */ /* 0x000fea0003800000 */
[----:B------:R3:W5:Y:S02]  /*5bd0*/  LDG.E.U8 R34, desc[UR14][R32.64+0x1] ;  /* 0x0000010e20227981 */ /* 0x000764000c1e1100 */
.L_x_40:
[----:B------:R-:W-:Y:S05]  /*5be0*/  BSYNC B1 ;  /* 0x0000000000017941 */ /* 0x000fea0003800000 */
.L_x_39:
[----:B-----5:R-:W-:Y:S01]  /*5bf0*/  LOP3.LUT R34, R34, 0xff, RZ, 0xc0, !PT ;  /* 0x000000ff22227812 */ /* 0x020fe200078ec0ff */
[----:B------:R-:W-:Y:S01]  /*5c00*/  BSSY B1, `(.L_x_41) ;  /* 0x0000013000017945 */ /* 0x000fe20003800000 */
[----:B------:R-:W-:Y:S02]  /*5c10*/  IADD3 R45, P1, R43, 0x8, RZ ;  /* 0x000000082b2d7810 */ /* 0x000fe40007f3e0ff */
[----:B------:R-:W-:-:S03]  /*5c20*/  F2FP.F16.E4M3.UNPACK_B R34, R34 ;  /* 0x00000022ff22723e */ /* 0x000fc600020006ff */
[----:B--2---:R-:W-:Y:S01]  /*5c30*/  IMAD.X R35, RZ, RZ, R39, P1 ;  /* 0x000000ffff237224 */ /* 0x004fe200008e0627 */
[----:B------:R-:W-:Y:S01]  /*5c40*/  ISETP.GE.AND P1, PT, R41, 0x9, PT ;  /* 0x000000092900780c */ /* 0x000fe20003f26270 */
[----:B------:R-:W-:Y:S02]  /*5c50*/  HADD2.F32 R34, -RZ, R34.H0_H0 ;  /* 0x20000022ff227230 */ /* 0x000fe40000004100 */
[----:B------:R-:W-:Y:S01]  /*5c60*/  IMAD R46, R35, UR6, RZ ;  /* 0x00000006232e7c24 */ /* 0x000fe2000f8e02ff */
[----:B------:R-:W-:Y:S02]  /*5c70*/  ISETP.LT.OR P5, PT, R42, 0x1, !P1 ;  /* 0x000000012a00780c */ /* 0x000fe40004fa1670 */
[----:B------:R-:W-:Y:S01]  /*5c80*/  FMUL R44, R34, UR21 ;  /* 0x00000015222c7c20 */ /* 0x000fe20008400000 */
[----:B------:R-:W-:-:S04]  /*5c90*/  IMAD.WIDE.U32 R34, R45, UR6, R36 ;  /* 0x000000062d227c25 */ /* 0x000fc8000f8e0024 */
[----:B------:R-:W-:Y:S01]  /*5ca0*/  FFMA R44, R227, UR20, R44 ;  /* 0x00000014e32c7c23 */ /* 0x000fe2000800002c */
[----:B------:R-:W-:Y:S01]  /*5cb0*/  IMAD R45, R45, UR7, R46 ;  /* 0x000000072d2d7c24 */ /* 0x000fe2000f8e022e */
[----:B------:R-:W-:-:S03]  /*5cc0*/  IADD3 R34, P3, R34, UR10, RZ ;  /* 0x0000000a22227c10 */ /* 0x000fc6000ff7e0ff */
[----:B------:R-:W-:Y:S02]  /*5cd0*/  F2FP.SATFINITE.E4M3.F32.PACK_AB_MERGE_C R47, RZ, R44, RZ ;  /* 0x0000002cff2f723e */ /* 0x000fe400048070ff */
[----:B------:R-:W-:Y:S02]  /*5ce0*/  IADD3.X R35, R35, UR11, R45, P3, !PT ;  /* 0x0000000b23237c10 */ /* 0x000fe40009ffe42d */
[----:B------:R-:W-:Y:S01]  /*5cf0*/  PRMT R44, RZ, 0x7610, R44 ;  /* 0x00007610ff2c7816 */ /* 0x000fe2000000002c */
[----:B------:R2:W-:Y:S01]  /*5d00*/  @!P2 STG.E.U8 desc[UR14][R24.64+0x1], R47 ;  /* 0x0000012f1800a986 */ /* 0x0005e2000c10110e */
[----:B------:R-:W-:Y:S05]  /*5d10*/  @P5 BRA `(.L_x_42) ;  /* 0x0000000000045947 */ /* 0x000fea0003800000 */
[----:B------:R4:W5:Y:S02]  /*5d20*/  LDG.E.U8 R44, desc[UR14][R34.64] ;  /* 0x0000000e222c7981 */ /* 0x000964000c1e1100 */
.L_x_42:
[----:B------:R-:W-:Y:S05]  /*5d30*/  BSYNC B1 ;  /* 0x0000000000017941 */ /* 0x000fea0003800000 */
.L_x_41:
        /* <DEDUP_REMOVED lines=12> */
.L_x_44:
[----:B------:R-:W-:Y:S05]  /*5e00*/  BSYNC B1 ;  /* 0x0000000000017941 */ /* 0x000fea0003800000 */
.L_x_43:
[----:B-----5:R-:W-:Y:S01]  /*5e10*/  LOP3.LUT R44, R44, 0xff, RZ, 0xc0, !PT ;  /* 0x000000ff2c2c7812 */ /* 0x020fe200078ec0ff */
[----:B------:R-:W-:Y:S01]  /*5e20*/  BSSY B1, `(.L_x_45) ;  /* 0x000000b000017945 */ /* 0x000fe20003800000 */
[----:B------:R-:W-:Y:S02]  /*5e30*/  ISETP.LT.OR P3, PT, R42, 0x9, !P0 ;  /* 0x000000092a00780c */ /* 0x000fe40004761670 */
[----:B------:R-:W-:-:S05]  /*5e40*/  F2FP.F16.E4M3.UNPACK_B R44, R44 ;  /* 0x0000002cff2c723e */ /* 0x000fca00020006ff */
[----:B------:R-:W-:-:S05]  /*5e50*/  HADD2.F32 R44, -RZ, R44.H0_H0 ;  /* 0x2000002cff2c7230 */ /* 0x000fca0000004100 */
[----:B------:R-:W-:-:S04]  /*5e60*/  FMUL R44, R44, UR21 ;  /* 0x000000152c2c7c20 */ /* 0x000fc80008400000 */
[----:B------:R-:W-:-:S05]  /*5e70*/  FFMA R44, R225, UR20, R44 ;  /* 0x00000014e12c7c23 */ /* 0x000fca000800002c */
[----:B0-----:R-:W-:Y:S02]  /*5e80*/  F2FP.SATFINITE.E4M3.F32.PACK_AB_MERGE_C R45, RZ, R44, RZ ;  /* 0x0000002cff2d723e */ /* 0x001fe400048070ff */
[----:B------:R-:W-:-:S03]  /*5e90*/  PRMT R44, RZ, 0x7610, R44 ;  /* 0x00007610ff2c7816 */ /* 0x000fc6000000002c */
[----:B------:R0:W-:Y:S01]  /*5ea0*/  @!P2 STG.E.U8 desc[UR14][R26.64+0x1], R45 ;  /* 0x0000012d1a00a986 */ /* 0x0001e2000c10110e */
[----:B------:R-:W-:Y:S05]  /*5eb0*/  @P3 BRA `(.L_x_46) ;  /* 0x0000000000043947 */ /* 0x000fea0003800000 */
[----:B------:R0:W5:Y:S02]  /*5ec0*/  LDG.E.U8 R44, desc[UR14][R32.64+0x8] ;  /* 0x0000080e202c7981 */ /* 0x000164000c1e1100 */
.L_x_46:
[----:B------:R-:W-:Y:S05]  /*5ed0*/  BSYNC B1 ;  /* 0x0000000000017941 */ /* 0x000fea0003800000 */
.L_x_45:
[----:B-----5:R-:W-:Y:S01]  /*5ee0*/  LOP3.LUT R44, R44, 0xff, RZ, 0xc0, !PT ;  /* 0x000000ff2c2c7812 */ /* 0x020fe200078ec0ff */
[----:B------:R-:W-:Y:S01]  /*5ef0*/  BSSY B1, `(.L_x_47) ;  /* 0x000000b000017945 */ /* 0x000fe20003800000 */
[----:B------:R-:W-:Y:S02]  /*5f00*/  ISETP.LT.OR P2, PT, R42, 0xa, !P0 ;  /* 0x0000000a2a00780c */ /* 0x000fe40004741670 */
[----:B------:R-:W-:-:S05]  /*5f10*/  F2FP.F16.E4M3.UNPACK_B R44, R44 ;  /* 0x0000002cff2c723e */ /* 0x000fca00020006ff */
[----:B------:R-:W-:-:S05]  /*5f20*/  HADD2.F32 R44, -RZ, R44.H0_H0 ;  /* 0x2000002cff2c7230 */ /* 0x000fca0000004100 */
[----:B0-----:R-:W-:Y:S01]  /*5f30*/  FMUL R45, R44, UR21 ;  /* 0x000000152c2d7c20 */ /* 0x001fe20008400000 */
[----:B------:R-:W-:-:S03]  /*5f40*/  PRMT R44, RZ, 0x7610, R44 ;  /* 0x00007610ff2c7816 */ /* 0x000fc6000000002c */
[----:B------:R-:W-:-:S05]  /*5f50*/  FFMA R45, R224, UR20, R45 ;  /* 0x00000014e02d7c23 */ /* 0x000fca000800002d */
[----:B------:R-:W-:-:S05]  /*5f60*/  F2FP.SATFINITE.E4M3.F32.PACK_AB_MERGE_C R45, RZ, R45, RZ ;  /* 0x0000002dff2d723e */ /* 0x000fca00048070ff */
[----:B------:R0:W-:Y:S01]  /*5f70*/  @!P3 STG.E.U8 desc[UR14][R24.64+0x8], R45 ;  /* 0x0000082d1800b986 */ /* 0x0001e2000c10110e */
[----:B------:R-:W-:Y:S05]  /*5f80*/  @P2 BRA `(.L_x_48) ;  /* 0x0000000000042947 */ /* 0x000fea0003800000 */
[----:B------:R0:W5:Y:S02]  /*5f90*/  LDG.E.U8 R44, desc[UR14][R32.64+0x9] ;  /* 0x0000090e202c7981 */ /* 0x000164000c1e1100 */
.L_x_48:
[----:B------:R-:W-:Y:S05]  /*5fa0*/  BSYNC B1 ;  /* 0x0000000000017941 */ /* 0x000fea0003800000 */
.L_x_47:
        /* <DEDUP_REMOVED lines=12> */
.L_x_50:
[----:B------:R-:W-:Y:S05]  /*6070*/  BSYNC B1 ;  /* 0x0000000000017941 */ /* 0x000fea0003800000 */
.L_x_49:
        /* <DEDUP_REMOVED lines=12> */
.L_x_52:
[----:B------:R-:W-:Y:S05]  /*6140*/  BSYNC B1 ;  /* 0x0000000000017941 */ /* 0x000fea0003800000 */
.L_x_51:
        /* <DEDUP_REMOVED lines=12> */
.L_x_54:
[----:B------:R-:W-:Y:S05]  /*6210*/  BSYNC B1 ;  /* 0x0000000000017941 */ /* 0x000fea0003800000 */
.L_x_53:
        /* <DEDUP_REMOVED lines=12> */
.L_x_56:
[----:B------:R-:W-:Y:S05]  /*62e0*/  BSYNC B1 ;  /* 0x0000000000017941 */ /* 0x000fea0003800000 */
.L_x_55:
        /* <DEDUP_REMOVED lines=12> */
.L_x_58:
[----:B------:R-:W-:Y:S05]  /*63b0*/  BSYNC B1 ;  /* 0x0000000000017941 */ /* 0x000fea0003800000 */
.L_x_57:
        /* <DEDUP_REMOVED lines=12> */
.L_x_60:
[----:B------:R-:W-:Y:S05]  /*6480*/  BSYNC B1 ;  /* 0x0000000000017941 */ /* 0x000fea0003800000 */
.L_x_59:
        /* <DEDUP_REMOVED lines=12> */
.L_x_62:
[----:B------:R-:W-:Y:S05]  /*6550*/  BSYNC B1 ;  /* 0x0000000000017941 */ /* 0x000fea0003800000 */
.L_x_61:
        /* <DEDUP_REMOVED lines=12> */
.L_x_64:
[----:B------:R-:W-:Y:S05]  /*6620*/  BSYNC B1 ;  /* 0x0000000000017941 */ /* 0x000fea0003800000 */
.L_x_63:
        /* <DEDUP_REMOVED lines=12> */
.L_x_66:
[----:B------:R-:W-:Y:S05]  /*66f0*/  BSYNC B1 ;  /* 0x0000000000017941 */ /* 0x000fea0003800000 */
.L_x_65:
        /* <DEDUP_REMOVED lines=12> */
.L_x_68:
[----:B------:R-:W-:Y:S05]  /*67c0*/  BSYNC B1 ;  /* 0x0000000000017941 */ /* 0x000fea0003800000 */
.L_x_67:
        /* <DEDUP_REMOVED lines=12> */
.L_x_70:
[----:B------:R-:W-:Y:S05]  /*6890*/  BSYNC B1 ;  /* 0x0000000000017941 */ /* 0x000fea0003800000 */
.L_x_69:
        /* <DEDUP_REMOVED lines=12> */
.L_x_72:
[----:B------:R-:W-:Y:S05]  /*6960*/  BSYNC B1 ;  /* 0x0000000000017941 */ /* 0x000fea0003800000 */
.L_x_71:
        /* <DEDUP_REMOVED lines=12> */
.L_x_74:
[----:B------:R-:W-:Y:S05]  /*6a30*/  BSYNC B1 ;  /* 0x0000000000017941 */ /* 0x000fea0003800000 */
.L_x_73:
        /* <DEDUP_REMOVED lines=12> */
.L_x_76:
[----:B------:R-:W-:Y:S05]  /*6b00*/  BSYNC B1 ;  /* 0x0000000000017941 */ /* 0x000fea0003800000 */
.L_x_75:
        /* <DEDUP_REMOVED lines=12> */
.L_x_78:
[----:B------:R-:W-:Y:S05]  /*6bd0*/  BSYNC B1 ;  /* 0x0000000000017941 */ /* 0x000fea0003800000 */
.L_x_77:
        /* <DEDUP_REMOVED lines=12> */
.L_x_80:
[----:B------:R-:W-:Y:S05]  /*6ca0*/  BSYNC B1 ;  /* 0x0000000000017941 */ /* 0x000fea0003800000 */
.L_x_79:
        /* <DEDUP_REMOVED lines=12> */
.L_x_82:
[----:B------:R-:W-:Y:S05]  /*6d70*/  BSYNC B1 ;  /* 0x0000000000017941 */ /* 0x000fea0003800000 */
.L_x_81:
        /* <DEDUP_REMOVED lines=12> */
.L_x_84:
[----:B------:R-:W-:Y:S05]  /*6e40*/  BSYNC B1 ;  /* 0x0000000000017941 */ /* 0x000fea0003800000 */
.L_x_83:
        /* <DEDUP_REMOVED lines=12> */
.L_x_86:
[----:B------:R-:W-:Y:S05]  /*6f10*/  BSYNC B1 ;  /* 0x0000000000017941 */ /* 0x000fea0003800000 */
.L_x_85:
        /* <DEDUP_REMOVED lines=12> */
.L_x_88:
[----:B------:R-:W-:Y:S05]  /*6fe0*/  BSYNC B1 ;  /* 0x0000000000017941 */ /* 0x000fea0003800000 */
.L_x_87:
        /* <DEDUP_REMOVED lines=12> */
.L_x_90:
[----:B------:R-:W-:Y:S05]  /*70b0*/  BSYNC B1 ;  /* 0x0000000000017941 */ /* 0x000fea0003800000 */
.L_x_89:
        /* <DEDUP_REMOVED lines=12> */
.L_x_92:
[----:B------:R-:W-:Y:S05]  /*7180*/  BSYNC B1 ;  /* 0x0000000000017941 */ /* 0x000fea0003800000 */
.L_x_91:
        /* <DEDUP_REMOVED lines=12> */
.L_x_94:
[----:B------:R-:W-:Y:S05]  /*7250*/  BSYNC B1 ;  /* 0x0000000000017941 */ /* 0x000fea0003800000 */
.L_x_93:
        /* <DEDUP_REMOVED lines=12> */
.L_x_96:
[----:B------:R-:W-:Y:S05]  /*7320*/  BSYNC B1 ;  /* 0x0000000000017941 */ /* 0x000fea0003800000 */
.L_x_95:
        /* <DEDUP_REMOVED lines=12> */
.L_x_98:
[----:B------:R-:W-:Y:S05]  /*73f0*/  BSYNC B1 ;  /* 0x0000000000017941 */ /* 0x000fea0003800000 */
.L_x_97:
        /* <DEDUP_REMOVED lines=12> */
.L_x_100:
[----:B------:R-:W-:Y:S05]  /*74c0*/  BSYNC B1 ;  /* 0x0000000000017941 */ /* 0x000fea0003800000 */
.L_x_99:
        /* <DEDUP_REMOVED lines=12> */
.L_x_102:
[----:B------:R-:W-:Y:S05]  /*7590*/  BSYNC B1 ;  /* 0x0000000000017941 */ /* 0x000fea0003800000 */
.L_x_101:
        /* <DEDUP_REMOVED lines=12> */
.L_x_104:
[----:B------:R-:W-:Y:S05]  /*7660*/  BSYNC B1 ;  /* 0x0000000000017941 */ /* 0x000fea0003800000 */
.L_x_103:
        /* <DEDUP_REMOVED lines=12> */
.L_x_106:
[----:B------:R-:W-:Y:S05]  /*7730*/  BSYNC B1 ;  /* 0x0000000000017941 */ /* 0x000fea0003800000 */
.L_x_105:
        /* <DEDUP_REMOVED lines=12> */
.L_x_108:
[----:B------:R-:W-:Y:S05]  /*7800*/  BSYNC B1 ;  /* 0x0000000000017941 */ /* 0x000fea0003800000 */
.L_x_107:
        /* <DEDUP_REMOVED lines=12> */
.L_x_110:
[----:B------:R-:W-:Y:S05]  /*78d0*/  BSYNC B1 ;  /* 0x0000000000017941 */ /* 0x000fea0003800000 */
.L_x_109:
        /* <DEDUP_REMOVED lines=12> */
.L_x_112:
[----:B------:R-:W-:Y:S05]  /*79a0*/  BSYNC B1 ;  /* 0x0000000000017941 */ /* 0x000fea0003800000 */
.L_x_111:
        /* <DEDUP_REMOVED lines=12> */
.L_x_114:
[----:B------:R-:W-:Y:S05]  /*7a70*/  BSYNC B1 ;  /* 0x0000000000017941 */ /* 0x000fea0003800000 */
.L_x_113:
        /* <DEDUP_REMOVED lines=12> */
.L_x_116:
[----:B------:R-:W-:Y:S05]  /*7b40*/  BSYNC B1 ;  /* 0x0000000000017941 */ /* 0x000fea0003800000 */
.L_x_115:
        /* <DEDUP_REMOVED lines=12> */
.L_x_118:
[----:B------:R-:W-:Y:S05]  /*7c10*/  BSYNC B1 ;  /* 0x0000000000017941 */ /* 0x000fea0003800000 */
.L_x_117:
        /* <DEDUP_REMOVED lines=12> */
.L_x_120:
[----:B------:R-:W-:Y:S05]  /*7ce0*/  BSYNC B1 ;  /* 0x0000000000017941 */ /* 0x000fea0003800000 */
.L_x_119:
        /* <DEDUP_REMOVED lines=12> */
.L_x_122:
[----:B------:R-:W-:Y:S05]  /*7db0*/  BSYNC B1 ;  /* 0x0000000000017941 */ /* 0x000fea0003800000 */
.L_x_121:
        /* <DEDUP_REMOVED lines=12> */
.L_x_124:
[----:B------:R-:W-:Y:S05]  /*7e80*/  BSYNC B1 ;  /* 0x0000000000017941 */ /* 0x000fea0003800000 */
.L_x_123:
        /* <DEDUP_REMOVED lines=12> */
.L_x_126:
[----:B------:R-:W-:Y:S05]  /*7f50*/  BSYNC B1 ;  /* 0x0000000000017941 */ /* 0x000fea0003800000 */
.L_x_125:
        /* <DEDUP_REMOVED lines=12> */
.L_x_128:
[----:B------:R-:W-:Y:S05]  /*8020*/  BSYNC B1 ;  /* 0x0000000000017941 */ /* 0x000fea0003800000 */
.L_x_127:
        /* <DEDUP_REMOVED lines=12> */
.L_x_130:
[----:B------:R-:W-:Y:S05]  /*80f0*/  BSYNC B1 ;  /* 0x0000000000017941 */ /* 0x000fea0003800000 */
.L_x_129:
        /* <DEDUP_REMOVED lines=12> */
.L_x_132:
[----:B------:R-:W-:Y:S05]  /*81c0*/  BSYNC B1 ;  /* 0x0000000000017941 */ /* 0x000fea0003800000 */
.L_x_131:
        /* <DEDUP_REMOVED lines=12> */
.L_x_134:
[----:B------:R-:W-:Y:S05]  /*8290*/  BSYNC B1 ;  /* 0x0000000000017941 */ /* 0x000fea0003800000 */
.L_x_133:
        /* <DEDUP_REMOVED lines=12> */
.L_x_136:
[----:B------:R-:W-:Y:S05]  /*8360*/  BSYNC B1 ;  /* 0x0000000000017941 */ /* 0x000fea0003800000 */
.L_x_135:
        /* <DEDUP_REMOVED lines=12> */
.L_x_138:
[----:B------:R-:W-:Y:S05]  /*8430*/  BSYNC B1 ;  /* 0x0000000000017941 */ /* 0x000fea0003800000 */
.L_x_137:
        /* <DEDUP_REMOVED lines=12> */
.L_x_140:
[----:B------:R-:W-:Y:S05]  /*8500*/  BSYNC B1 ;  /* 0x0000000000017941 */ /* 0x000fea0003800000 */
.L_x_139:
        /* <DEDUP_REMOVED lines=12> */
.L_x_142:
[----:B------:R-:W-:Y:S05]  /*85d0*/  BSYNC B1 ;  /* 0x0000000000017941 */ /* 0x000fea0003800000 */
.L_x_141:
        /* <DEDUP_REMOVED lines=12> */
.L_x_144:
[----:B------:R-:W-:Y:S05]  /*86a0*/  BSYNC B1 ;  /* 0x0000000000017941 */ /* 0x000fea0003800000 */
.L_x_143:
        /* <DEDUP_REMOVED lines=12> */
.L_x_146:
[----:B------:R-:W-:Y:S05]  /*8770*/  BSYNC B1 ;  /* 0x0000000000017941 */ /* 0x000fea0003800000 */
.L_x_145:
        /* <DEDUP_REMOVED lines=12> */
.L_x_148:
[----:B------:R-:W-:Y:S05]  /*8840*/  BSYNC B1 ;  /* 0x0000000000017941 */ /* 0x000fea0003800000 */
.L_x_147:
        /* <DEDUP_REMOVED lines=12> */
.L_x_150:
[----:B------:R-:W-:Y:S05]  /*8910*/  BSYNC B1 ;  /* 0x0000000000017941 */ /* 0x000fea0003800000 */
.L_x_149:
        /* <DEDUP_REMOVED lines=12> */
.L_x_152:
[----:B------:R-:W-:Y:S05]  /*89e0*/  BSYNC B1 ;  /* 0x0000000000017941 */ /* 0x000fea0003800000 */
.L_x_151:
        /* <DEDUP_REMOVED lines=12> */
.L_x_154:
[----:B------:R-:W-:Y:S05]  /*8ab0*/  BSYNC B1 ;  /* 0x0000000000017941 */ /* 0x000fea0003800000 */
.L_x_153:
        /* <DEDUP_REMOVED lines=12> */
.L_x_156:
[----:B------:R-:W-:Y:S05]  /*8b80*/  BSYNC B1 ;  /* 0x0000000000017941 */ /* 0x000fea0003800000 */
.L_x_155:
        /* <DEDUP_REMOVED lines=12> */
.L_x_158:
[----:B------:R-:W-:Y:S05]  /*8c50*/  BSYNC B1 ;  /* 0x0000000000017941 */ /* 0x000fea0003800000 */
.L_x_157:
        /* <DEDUP_REMOVED lines=12> */
.L_x_160:
[----:B------:R-:W-:Y:S05]  /*8d20*/  BSYNC B1 ;  /* 0x0000000000017941 */ /* 0x000fea0003800000 */
.L_x_159:
[----:B-----5:R-:W-:Y:S01]  /*8d30*/  LOP3.LUT R44, R44, 0xff, RZ, 0xc0, !PT ;  /* 0x000000ff2c2c7812 */ /* 0x020fe200078ec0ff */
[----:B------:R-:W-:Y:S01]  /*8d40*/  BSSY B1, `(.L_x_161) ;  /* 0x000000b000017945 */ /* 0x000fe20003800000 */
[----:B------:R-:W-:Y:S02]  /*8d50*/  ISETP.LT.OR P2, PT, R42, 0x79, !P1 ;  /* 0x000000792a00780c */ /* 0x000fe40004f41670 */
[----:B------:R-:W-:Y:S02]  /*8d60*/  F2FP.F16.E4M3.UNPACK_B R44, R44 ;  /* 0x0000002cff2c723e */ /* 0x000fe400020006ff */
[----:B0--3--:R-:W-:-:S03]  /*8d70*/  PRMT R32, RZ, 0x7610, R32 ;  /* 0x00007610ff207816 */ /* 0x009fc60000000020 */
[----:B------:R-:W-:-:S05]  /*8d80*/  HADD2.F32 R44, -RZ, R44.H0_H0 ;  /* 0x2000002cff2c7230 */ /* 0x000fca0000004100 */
[----:B------:R-:W-:-:S04]  /*8d90*/  FMUL R44, R44, UR21 ;  /* 0x000000152c2c7c20 */ /* 0x000fc80008400000 */
[----:B------:R-:W-:-:S05]  /*8da0*/  FFMA R44, R167, UR20, R44 ;  /* 0x00000014a72c7c23 */ /* 0x000fca000800002c */
[----:B------:R-:W-:-:S05]  /*8db0*/  F2FP.SATFINITE.E4M3.F32.PACK_AB_MERGE_C R33, RZ, R44, RZ ;  /* 0x0000002cff21723e */ /* 0x000fca00048070ff */
[----:B------:R0:W-:Y:S01]  /*8dc0*/  @!P0 STG.E.U8 desc[UR14][R24.64+0x79], R33 ;  /* 0x0000792118008986 */ /* 0x0001e2000c10110e */
[----:B------:R-:W-:Y:S05]  /*8dd0*/  @P2 BRA `(.L_x_162) ;  /* 0x0000000000042947 */ /* 0x000fea0003800000 */
[----:B------:R3:W5:Y:S02]  /*8de0*/  LDG.E.U8 R32, desc[UR14][R34.64+0x78] ;  /* 0x0000780e22207981 */ /* 0x000764000c1e1100 */
.L_x_162:
[----:B------:R-:W-:Y:S05]  /*8df0*/  BSYNC B1 ;  /* 0x0000000000017941 */ /* 0x000fea0003800000 */
.L_x_161:
[----:B-----5:R-:W-:Y:S01]  /*8e00*/  LOP3.LUT R32, R32, 0xff, RZ, 0xc0, !PT ;  /* 0x000000ff20207812 */ /* 0x020fe200078ec0ff */
[----:B------:R-:W-:Y:S01]  /*8e10*/  BSSY B1, `(.L_x_163) ;  /* 0x000000b000017945 */ /* 0x000fe20003800000 */
[----:B------:R-:W-:Y:S02]  /*8e20*/  ISETP.LT.OR P1, PT, R42, 0x7a, !P1 ;  /* 0x0000007a2a00780c */ /* 0x000fe40004f21670 */
[----:B------:R-:W-:Y:S02]  /*8e30*/  F2FP.F16.E4M3.UNPACK_B R32, R32 ;  /* 0x00000020ff20723e */ /* 0x000fe400020006ff */
[----:B0-2---:R-:W-:-:S03]  /*8e40*/  PRMT R24, RZ, 0x7610, R24 ;  /* 0x00007610ff187816 */ /* 0x005fc60000000018 */
[----:B------:R-:W-:-:S05]  /*8e50*/  HADD2.F32 R32, -RZ, R32.H0_H0 ;  /* 0x20000020ff207230 */ /* 0x000fca0000004100 */
[----:B------:R-:W-:-:S04]  /*8e60*/  FMUL R25, R32, UR21 ;  /* 0x0000001520197c20 */ /* 0x000fc80008400000 */
[----:B------:R-:W-:-:S05]  /*8e70*/  FFMA R25, R166, UR20, R25 ;  /* 0x00000014a6197c23 */ /* 0x000fca0008000019 */
[----:B------:R-:W-:-:S05]  /*8e80*/  F2FP.SATFINITE.E4M3.F32.PACK_AB_MERGE_C R25, RZ, R25, RZ ;  /* 0x00000019ff19723e */ /* 0x000fca00048070ff */
[----:B------:R0:W-:Y:S01]  /*8e90*/  @!P2 STG.E.U8 desc[UR14][R26.64+0x78], R25 ;  /* 0x000078191a00a986 */ /* 0x0001e2000c10110e */
[----:B------:R-:W-:Y:S05]  /*8ea0*/  @P1 BRA `(.L_x_164) ;  /* 0x0000000000041947 */ /* 0x000fea0003800000 */
[----:B------:R2:W5:Y:S02]  /*8eb0*/  LDG.E.U8 R24, desc[UR14][R34.64+0x79] ;  /* 0x0000790e22187981 */ /* 0x000564000c1e1100 */
.L_x_164:
[----:B------:R-:W-:Y:S05]  /*8ec0*/  BSYNC B1 ;  /* 0x0000000000017941 */ /* 0x000fea0003800000 */
.L_x_163:
[----:B-----5:R-:W-:Y:S01]  /*8ed0*/  LOP3.LUT R24, R24, 0xff, RZ, 0xc0, !PT ;  /* 0x000000ff18187812 */ /* 0x020fe200078ec0ff */
[----:B------:R-:W-:Y:S01]  /*8ee0*/  BSSY B1, `(.L_x_165) ;  /* 0x0000013000017945 */ /* 0x000fe20003800000 */
[----:B------:R-:W-:Y:S02]  /*8ef0*/  IADD3 R33, P0, R43, 0x80, RZ ;  /* 0x000000802b217810 */ /* 0x000fe40007f1e0ff */
[----:B------:R-:W-:-:S03]  /*8f00*/  F2FP.F16.E4M3.UNPACK_B R24, R24 ;  /* 0x00000018ff18723e */ /* 0x000fc600020006ff */
[----:B0-----:R-:W-:Y:S01]  /*8f10*/  IMAD.X R25, RZ, RZ, R39, P0 ;  /* 0x000000ffff197224 */ /* 0x001fe200000e0627 */
[----:B------:R-:W-:Y:S01]  /*8f20*/  ISETP.GE.AND P0, PT, R41, 0x81, PT ;  /* 0x000000812900780c */ /* 0x000fe20003f06270 */
[----:B------:R-:W-:Y:S02]  /*8f30*/  HADD2.F32 R24, -RZ, R24.H0_H0 ;  /* 0x20000018ff187230 */ /* 0x000fe40000004100 */
[----:B--234-:R-:W-:Y:S01]  /*8f40*/  IMAD R34, R25, UR6, RZ ;  /* 0x0000000619227c24 */ /* 0x01cfe2000f8e02ff */
        /* <DEDUP_REMOVED lines=12> */
.L_x_166:
[----:B------:R-:W-:Y:S05]  /*9010*/  BSYNC B1 ;  /* 0x0000000000017941 */ /* 0x000fea0003800000 */
.L_x_165:
[----:B-----5:R-:W-:Y:S01]  /*9020*/  LOP3.LUT R32, R32, 0xff, RZ, 0xc0, !PT ;  /* 0x000000ff20207812 */ /* 0x020fe200078ec0ff */
[----:B------:R-:W-:Y:S01]  /*9030*/  BSSY B1, `(.L_x_167) ;  /* 0x000000b000017945 */ /* 0x000fe20003800000 */
[----:B------:R-:W-:Y:S02]  /*9040*/  ISETP.LT.OR P2, PT, R42, 0x2, !P0 ;  /* 0x000000022a00780c */ /* 0x000fe40004741670 */
[----:B------:R-:W-:Y:S02]  /*9050*/  F2FP.F16.E4M3.UNPACK_B R32, R32 ;  /* 0x00000020ff20723e */ /* 0x000fe400020006ff */
[----:B0-----:R-:W-:-:S03]  /*9060*/  PRMT R26, RZ, 0x7610, R26 ;  /* 0x00007610ff1a7816 */ /* 0x001fc6000000001a */
[----:B------:R-:W-:-:S05]  /*9070*/  HADD2.F32 R32, -RZ, R32.H0_H0 ;  /* 0x20000020ff207230 */ /* 0x000fca0000004100 */
[----:B------:R-:W-:-:S04]  /*9080*/  FMUL R27, R32, UR21 ;  /* 0x00000015201b7c20 */ /* 0x000fc80008400000 */
[----:B------:R-:W-:-:S05]  /*9090*/  FFMA R27, R164, UR20, R27 ;  /* 0x00000014a41b7c23 */ /* 0x000fca000800001b */
[----:B------:R-:W-:-:S05]  /*90a0*/  F2FP.SATFINITE.E4M3.F32.PACK_AB_MERGE_C R27, RZ, R27, RZ ;  /* 0x0000001bff1b723e */ /* 0x000fca00048070ff */
[----:B------:R0:W-:Y:S01]  /*90b0*/  @!P3 STG.E.U8 desc[UR14][R28.64], R27 ;  /* 0x0000001b1c00b986 */ /* 0x0001e2000c10110e */
[----:B------:R-:W-:Y:S05]  /*90c0*/  @P2 BRA `(.L_x_168) ;  /* 0x0000000000042947 */ /* 0x000fea0003800000 */
[----:B------:R3:W5:Y:S02]  /*90d0*/  LDG.E.U8 R26, desc[UR14][R24.64+0x1] ;  /* 0x0000010e181a7981 */ /* 0x000764000c1e1100 */
.L_x_168:
[----:B------:R-:W-:Y:S05]  /*90e0*/  BSYNC B1 ;  /* 0x0000000000017941 */ /* 0x000fea0003800000 */
.L_x_167:
[----:B-----5:R-:W-:Y:S01]  /*90f0*/  LOP3.LUT R26, R26, 0xff, RZ, 0xc0, !PT ;  /* 0x000000ff1a1a7812 */ /* 0x020fe200078ec0ff */
[----:B------:R-:W-:Y:S01]  /*9100*/  BSSY B1, `(.L_x_169) ;  /* 0x0000013000017945 */ /* 0x000fe20003800000 */
[----:B------:R-:W-:Y:S02]  /*9110*/  IADD3 R43, P1, R43, 0x88, RZ ;  /* 0x000000882b2b7810 */ /* 0x000fe40007f3e0ff */
[----:B------:R-:W-:Y:S02]  /*9120*/  F2FP.F16.E4M3.UNPACK_B R26, R26 ;  /* 0x0000001aff1a723e */ /* 0x000fe400020006ff */
[----:B------:R-:W-:Y:S01]  /*9130*/  PRMT R32, RZ, 0x7610, R32 ;  /* 0x00007610ff207816 */ /* 0x000fe20000000020 */
[----:B------:R-:W-:Y:S01]  /*9140*/  IMAD.X R38, RZ, RZ, R39, P1 ;  /* 0x000000ffff267224 */ /* 0x000fe200008e0627 */
[----:B------:R-:W-:Y:S01]  /*9150*/  ISETP.GE.AND P1, PT, R41, 0x89, PT ;  /* 0x000000892900780c */ /* 0x000fe20003f26270 */
[----:B------:R-:W-:Y:S02]  /*9160*/  HADD2.F32 R26, -RZ, R26.H0_H0 ;  /* 0x2000001aff1a7230 */ /* 0x000fe40000004100 */
[----:B------:R-:W-:Y:S01]  /*9170*/  IMAD R38, R38, UR6, RZ ;  /* 0x0000000626267c24 */ /* 0x000fe2000f8e02ff */
[----:B------:R-:W-:Y:S01]  /*9180*/  ISETP.LT.OR P5, PT, R42, 0x1, !P1 ;  /* 0x000000012a00780c */ /* 0x000fe20004fa1670 */
[----:B------:R-:W-:-:S04]  /*9190*/  IMAD.WIDE.U32 R36, R43, UR6, R36 ;  /* 0x000000062b247c25 */ /* 0x000fc8000f8e0024 */
[----:B------:R-:W-:Y:S01]  /*91a0*/  FMUL R26, R26, UR21 ;  /* 0x000000151a1a7c20 */ /* 0x000fe20008400000 */
[----:B------:R-:W-:-:S03]  /*91b0*/  IMAD R43, R43, UR7, R38 ;  /* 0x000000072b2b7c24 */ /* 0x000fc6000f8e0226 */
[----:B------:R-:W-:Y:S01]  /*91c0*/  FFMA R163, R163, UR20, R26 ;  /* 0x00000014a3a37c23 */ /* 0x000fe2000800001a */
[----:B------:R-:W-:-:S04]  /*91d0*/  IADD3 R26, P3, R36, UR10, RZ ;  /* 0x0000000a241a7c10 */ /* 0x000fc8000ff7e0ff */
[----:B------:R-:W-:Y:S02]  /*91e0*/  F2FP.SATFINITE.E4M3.F32.PACK_AB_MERGE_C R163, RZ, R163, RZ ;  /* 0x000000a3ffa3723e */ /* 0x000fe400048070ff */
[----:B0-----:R-:W-:-:S03]  /*91f0*/  IADD3.X R27, R37, UR11, R43, P3, !PT ;  /* 0x0000000b251b7c10 */ /* 0x001fc60009ffe42b */
[----:B------:R0:W-:Y:S01]  /*9200*/  @!P2 STG.E.U8 desc[UR14][R28.64+0x1], R163 ;  /* 0x000001a31c00a986 */ /* 0x0001e2000c10110e */
[----:B------:R-:W-:Y:S05]  /*9210*/  @P5 BRA `(.L_x_170) ;  /* 0x0000000000045947 */ /* 0x000fea0003800000 */
[----:B------:R4:W5:Y:S02]  /*9220*/  LDG.E.U8 R32, desc[UR14][R26.64] ;  /* 0x0000000e1a207981 */ /* 0x000964000c1e1100 */
.L_x_170:
[----:B------:R-:W-:Y:S05]  /*9230*/  BSYNC B1 ;  /* 0x0000000000017941 */ /* 0x000fea0003800000 */
.L_x_169:
        /* <DEDUP_REMOVED lines=12> */
.L_x_172:
[----:B------:R-:W-:Y:S05]  /*9300*/  BSYNC B1 ;  /* 0x0000000000017941 */ /* 0x000fea0003800000 */
.L_x_171:
        /* <DEDUP_REMOVED lines=12> */
.L_x_174:
[----:B------:R-:W-:Y:S05]  /*93d0*/  BSYNC B1 ;  /* 0x0000000000017941 */ /* 0x000fea0003800000 */
.L_x_173:
        /* <DEDUP_REMOVED lines=12> */
.L_x_176:
[----:B------:R-:W-:Y:S05]  /*94a0*/  BSYNC B1 ;  /* 0x0000000000017941 */ /* 0x000fea0003800000 */
.L_x_175:
        /* <DEDUP_REMOVED lines=12> */
.L_x_178:
[----:B------:R-:W-:Y:S05]  /*9570*/  BSYNC B1 ;  /* 0x0000000000017941 */ /* 0x000fea0003800000 */
.L_x_177:
        /* <DEDUP_REMOVED lines=12> */
.L_x_180:
[----:B------:R-:W-:Y:S05]  /*9640*/  BSYNC B1 ;  /* 0x0000000000017941 */ /* 0x000fea0003800000 */
.L_x_179:
        /* <DEDUP_REMOVED lines=12> */
.L_x_182:
[----:B------:R-:W-:Y:S05]  /*9710*/  BSYNC B1 ;  /* 0x0000000000017941 */ /* 0x000fea0003800000 */
.L_x_181:
        /* <DEDUP_REMOVED lines=12> */
.L_x_184:
[----:B------:R-:W-:Y:S05]  /*97e0*/  BSYNC B1 ;  /* 0x0000000000017941 */ /* 0x000fea0003800000 */
.L_x_183:
        /* <DEDUP_REMOVED lines=12> */
.L_x_186:
[----:B------:R-:W-:Y:S05]  /*98b0*/  BSYNC B1 ;  /* 0x0000000000017941 */ /* 0x000fea0003800000 */
.L_x_185:
        /* <DEDUP_REMOVED lines=12> */
.L_x_188:
[----:B------:R-:W-:Y:S05]  /*9980*/  BSYNC B1 ;  /* 0x0000000000017941 */ /* 0x000fea0003800000 */
.L_x_187:
        /* <DEDUP_REMOVED lines=12> */
.L_x_190:
[----:B------:R-:W-:Y:S05]  /*9a50*/  BSYNC B1 ;  /* 0x0000000000017941 */ /* 0x000fea0003800000 */
.L_x_189:
        /* <DEDUP_REMOVED lines=12> */
.L_x_192:
[----:B------:R-:W-:Y:S05]  /*9b20*/  BSYNC B1 ;  /* 0x0000000000017941 */ /* 0x000fea0003800000 */
.L_x_191:
[----:B-----5:R-:W-:Y:S01]  /*9b30*/  LOP3.LUT R32, R32, 0xff, RZ, 0xc0, !PT ;  /* 0x000000ff20207812 */ /* 0x020fe200078ec0ff */
[----:B------:R-:W-:Y:S01]  /*9b40*/  BSSY B1, `(.L_x_193) ;  /* 0x000000b000017945 */ /* 0x000fe20003800000 */
[----:B------:R-:W-:Y:S02]  /*9b50*/  ISETP.LT.OR P3, PT, R42, 0x19, !P1 ;  /* 0x000000192a00780c */ /* 0x000fe40004f61670 */
[----:B------:R-:W-:-:S05]  /*9b60*/  F2FP.F16.E4M3.UNPACK_B R32, R32 ;  /* 0x00000020ff20723e */ /* 0x000fca00020006ff */
[----:B------:R-:W-:-:S05]  /*9b70*/  HADD2.F32 R32, -RZ, R32.H0_H0 ;  /* 0x20000020ff207230 */ /* 0x000fca0000004100 */
[----:B------:R-:W-:-:S04]  /*9b80*/  FMUL R32, R32, UR21 ;  /* 0x0000001520207c20 */ /* 0x000fc80008400000 */
[----:B------:R-:W-:Y:S01]  /*9b90*/  FFMA R32, R23, UR20, R32 ;  /* 0x0000001417207c23 */ /* 0x000fe20008000020 */
[----:B------:R-:W-:-:S04]  /*9ba0*/  PRMT R23, RZ, 0x7610, R23 ;  /* 0x00007610ff177816 */ /* 0x000fc80000000017 */
[----:B0-----:R-:W-:-:S05]  /*9bb0*/  F2FP.SATFINITE.E4M3.F32.PACK_AB_MERGE_C R33, RZ, R32, RZ ;  /* 0x00000020ff21723e */ /* 0x001fca00048070ff */
[----:B------:R0:W-:Y:S01]  /*9bc0*/  @!P2 STG.E.U8 desc[UR14][R28.64+0x19], R33 ;  /* 0x000019211c00a986 */ /* 0x0001e2000c10110e */
[----:B------:R-:W-:Y:S05]  /*9bd0*/  @P3 BRA `(.L_x_194) ;  /* 0x0000000000043947 */ /* 0x000fea0003800000 */
[----:B------:R0:W5:Y:S02]  /*9be0*/  LDG.E.U8 R23, desc[UR14][R26.64+0x18] ;  /* 0x0000180e1a177981 */ /* 0x000164000c1e1100 */
.L_x_194:
[----:B------:R-:W-:Y:S05]  /*9bf0*/  BSYNC B1 ;  /* 0x0000000000017941 */ /* 0x000fea0003800000 */
.L_x_193:
        /* <DEDUP_REMOVED lines=8> */
[----:B------:R-:W-:-:S05]  /*9c80*/  F2FP.SATFINITE.E4M3.F32.PACK_AB_MERGE_C R23, RZ, R23, RZ ;  /* 0x00000017ff17723e */ /* 0x000fca00048070ff */
[----:B------:R0:W-:Y:S01]  /*9c90*/  @!P3 STG.E.U8 desc[UR14][R30.64+0x18], R23 ;  /* 0x000018171e00b986 */ /* 0x0001e2000c10110e */
[----:B------:R-:W-:Y:S05]  /*9ca0*/  @P2 BRA `(.L_x_196) ;  /* 0x0000000000042947 */ /* 0x000fea0003800000 */
[----:B------:R0:W5:Y:S02]  /*9cb0*/  LDG.E.U8 R22, desc[UR14][R26.64+0x19] ;  /* 0x0000190e1a167981 */ /* 0x000164000c1e1100 */
.L_x_196:
[----:B------:R-:W-:Y:S05]  /*9cc0*/  BSYNC B1 ;  /* 0x0000000000017941 */ /* 0x000fea0003800000 */
.L_x_195:
        /* <DEDUP_REMOVED lines=12> */
.L_x_198:
[----:B------:R-:W-:Y:S05]  /*9d90*/  BSYNC B1 ;  /* 0x0000000000017941 */ /* 0x000fea0003800000 */
.L_x_197:
        /* <DEDUP_REMOVED lines=12> */
.L_x_200:
[----:B------:R-:W-:Y:S05]  /*9e60*/  BSYNC B1 ;  /* 0x0000000000017941 */ /* 0x000fea0003800000 */
.L_x_199:
        /* <DEDUP_REMOVED lines=12> */
.L_x_202:
[----:B------:R-:W-:Y:S05]  /*9f30*/  BSYNC B1 ;  /* 0x0000000000017941 */ /* 0x000fea0003800000 */
.L_x_201:
        /* <DEDUP_REMOVED lines=12> */
.L_x_204:
[----:B------:R-:W-:Y:S05]  /*a000*/  BSYNC B1 ;  /* 0x0000000000017941 */ /* 0x000fea0003800000 */
.L_x_203:
        /* <DEDUP_REMOVED lines=12> */
.L_x_206:
[----:B------:R-:W-:Y:S05]  /*a0d0*/  BSYNC B1 ;  /* 0x0000000000017941 */ /* 0x000fea0003800000 */
.L_x_205:
        /* <DEDUP_REMOVED lines=12> */
.L_x_208:
[----:B------:R-:W-:Y:S05]  /*a1a0*/  BSYNC B1 ;  /* 0x0000000000017941 */ /* 0x000fea0003800000 */
.L_x_207:
        /* <DEDUP_REMOVED lines=12> */
.L_x_210:
[----:B------:R-:W-:Y:S05]  /*a270*/  BSYNC B1 ;  /* 0x0000000000017941 */ /* 0x000fea0003800000 */
.L_x_209:
        /* <DEDUP_REMOVED lines=12> */
.L_x_212:
[----:B------:R-:W-:Y:S05]  /*a340*/  BSYNC B1 ;  /* 0x0000000000017941 */ /* 0x000fea0003800000 */
.L_x_211:
        /* <DEDUP_REMOVED lines=12> */
.L_x_214:
[----:B------:R-:W-:Y:S05]  /*a410*/  BSYNC B1 ;  /* 0x0000000000017941 */ /* 0x000fea0003800000 */
.L_x_213:
        /* <DEDUP_REMOVED lines=12> */
.L_x_216:
[----:B------:R-:W-:Y:S05]  /*a4e0*/  BSYNC B1 ;  /* 0x0000000000017941 */ /* 0x000fea0003800000 */
.L_x_215:
        /* <DEDUP_REMOVED lines=12> */
.L_x_218:
[----:B------:R-:W-:Y:S05]  /*a5b0*/  BSYNC B1 ;  /* 0x0000000000017941 */ /* 0x000fea0003800000 */
.L_x_217:
        /* <DEDUP_REMOVED lines=12> */
.L_x_220:
[----:B------:R-:W-:Y:S05]  /*a680*/  BSYNC B1 ;  /* 0x0000000000017941 */ /* 0x000fea0003800000 */
.L_x_219:
        /* <DEDUP_REMOVED lines=12> */
.L_x_222:
[----:B------:R-:W-:Y:S05]  /*a750*/  BSYNC B1 ;  /* 0x0000000000017941 */ /* 0x000fea0003800000 */
.L_x_221:
        /* <DEDUP_REMOVED lines=12> */
.L_x_224:
[----:B------:R-:W-:Y:S05]  /*a820*/  BSYNC B1 ;  /* 0x0000000000017941 */ /* 0x000fea0003800000 */
.L_x_223:
        /* <DEDUP_REMOVED lines=12> */
.L_x_226:
[----:B------:R-:W-:Y:S05]  /*a8f0*/  BSYNC B1 ;  /* 0x0000000000017941 */ /* 0x000fea0003800000 */
.L_x_225:
        /* <DEDUP_REMOVED lines=12> */
.L_x_228:
[----:B------:R-:W-:Y:S05]  /*a9c0*/  BSYNC B1 ;  /* 0x0000000000017941 */ /* 0x000fea0003800000 */
.L_x_227:
        /* <DEDUP_REMOVED lines=12> */
.L_x_230:
[----:B------:R-:W-:Y:S05]  /*aa90*/  BSYNC B1 ;  /* 0x0000000000017941 */ /* 0x000fea0003800000 */
.L_x_229:
        /* <DEDUP_REMOVED lines=12> */
.L_x_232:
[----:B------:R-:W-:Y:S05]  /*ab60*/  BSYNC B1 ;  /* 0x0000000000017941 */ /* 0x000fea0003800000 */
.L_x_231:
        /* <DEDUP_REMOVED lines=12> */
.L_x_234:
[----:B------:R-:W-:Y:S05]  /*ac30*/  BSYNC B1 ;  /* 0x0000000000017941 */ /* 0x000fea0003800000 */
.L_x_233:
        /* <DEDUP_REMOVED lines=12> */
.L_x_236:
[----:B------:R-:W-:Y:S05]  /*ad00*/  BSYNC B1 ;  /* 0x0000000000017941 */ /* 0x000fea0003800000 */
.L_x_235:
[----:B-----5:R-:W-:Y:S01]  /*ad10*/  LOP3.LUT R2, R2, 0xff, RZ, 0xc0, !PT ;  /* 0x000000ff02027812 */ /* 0x020fe200078ec0ff */
[----:B------:R-:W-:Y:S01]  /*ad20*/  BSSY B1, `(.L_x_237) ;  /* 0x000000b000017945 */ /* 0x000fe20003800000 */
[----:B------:R-:W-:Y:S02]  /*ad30*/  ISETP.LT.OR P3, PT, R42, 0x49, !P0 ;  /* 0x000000492a00780c */ /* 0x000fe40004761670 */
[----:B------:R-:W-:-:S05]  /*ad40*/  F2FP.F16.E4M3.UNPACK_B R2, R2 ;  /* 0x00000002ff02723e */ /* 0x000fca00020006ff */
[----:B------:R-:W-:-:S05]  /*ad50*/  HADD2.F32 R2, -RZ, R2.H0_H0 ;  /* 0x20000002ff027230 */ /* 0x000fca0000004100 */
[----:B0-----:R-:W-:-:S04]  /*ad60*/  FMUL R3, R2, UR21 ;  /* 0x0000001502037c20 */ /* 0x001fc80008400000 */
[----:B------:R-:W-:Y:S01]  /*ad70*/  FFMA R3, R0, UR20, R3 ;  /* 0x0000001400037c23 */ /* 0x000fe20008000003 */
[----:B------:R-:W-:-:S04]  /*ad80*/  PRMT R0, RZ, 0x7610, R0 ;  /* 0x00007610ff007816 */ /* 0x000fc80000000000 */
[----:B------:R-:W-:-:S05]  /*ad90*/  F2FP.SATFINITE.E4M3.F32.PACK_AB_MERGE_C R3, RZ, R3, RZ ;  /* 0x00000003ff03723e */ /* 0x000fca00048070ff */
[----:B------:R0:W-:Y:S01]  /*ada0*/  @!P2 STG.E.U8 desc[UR14][R30.64+0x41], R3 ;  /* 0x000041031e00a986 */ /* 0x0001e2000c10110e */
[----:B------:R-:W-:Y:S05]  /*adb0*/  @P3 BRA `(.L_x_238) ;  /* 0x0000000000043947 */ /* 0x000fea0003800000 */
[----:B------:R0:W5:Y:S02]  /*adc0*/  LDG.E.U8 R0, desc[UR14][R24.64+0x48] ;  /* 0x0000480e18007981 */ /* 0x000164000c1e1100 */
.L_x_238:
[----:B------:R-:W-:Y:S05]  /*add0*/  BSYNC B1 ;  /* 0x0000000000017941 */ /* 0x000fea0003800000 */
.L_x_237:
[----:B------:R-:W2:Y:S01]  /*ade0*/  LDL.LU R2, [R1] ;  /* 0x0000000001027983 */ /* 0x000ea20000300800 */
[----:B-----5:R-:W-:Y:S01]  /*adf0*/  LOP3.LUT R0, R0, 0xff, RZ, 0xc0, !PT ;  /* 0x000000ff00007812 */ /* 0x020fe200078ec0ff */
[----:B------:R-:W-:Y:S01]  /*ae00*/  BSSY B1, `(.L_x_239) ;  /* 0x000000b000017945 */ /* 0x000fe20003800000 */
[----:B------:R-:W-:Y:S02]  /*ae10*/  ISETP.LT.OR P2, PT, R42, 0x4a, !P0 ;  /* 0x0000004a2a00780c */ /* 0x000fe40004741670 */
[----:B------:R-:W-:-:S05]  /*ae20*/  F2FP.F16.E4M3.UNPACK_B R0, R0 ;  /* 0x00000000ff00723e */ /* 0x000fca00020006ff */
[----:B------:R-:W-:-:S05]  /*ae30*/  HADD2.F32 R0, -RZ, R0.H0_H0 ;  /* 0x20000000ff007230 */ /* 0x000fca0000004100 */
[----:B------:R-:W-:-:S04]  /*ae40*/  FMUL R0, R0, UR21 ;  /* 0x0000001500007c20 */ /* 0x000fc80008400000 */
[----:B--2---:R-:W-:-:S05]  /*ae50*/  FFMA R0, R2, UR20, R0 ;  /* 0x0000001402007c23 */ /* 0x004fca0008000000 */
[----:B0-----:R-:W-:Y:S02]  /*ae60*/  F2FP.SATFINITE.E4M3.F32.PACK_AB_MERGE_C R3, RZ, R0, RZ ;  /* 0x00000000ff03723e */ /* 0x001fe400048070ff */
[----:B------:R-:W-:-:S03]  /*ae70*/  PRMT R0, RZ, 0x7610, R0 ;  /* 0x00007610ff007816 */ /* 0x000fc60000000000 */
[----:B------:R0:W-:Y:S01]  /*ae80*/  @!P3 STG.E.U8 desc[UR14][R28.64+0x48], R3 ;  /* 0x000048031c00b986 */ /* 0x0001e2000c10110e */
[----:B------:R-:W-:Y:S05]  /*ae90*/  @P2 BRA `(.L_x_240) ;  /* 0x0000000000042947 */ /* 0x000fea0003800000 */
[----:B------:R2:W5:Y:S02]  /*aea0*/  LDG.E.U8 R0, desc[UR14][R24.64+0x49] ;  /* 0x0000490e18007981 */ /* 0x000564000c1e1100 */
.L_x_240:
[----:B------:R-:W-:Y:S05]  /*aeb0*/  BSYNC B1 ;  /* 0x0000000000017941 */ /* 0x000fea0003800000 */
.L_x_239:
[----:B------:R-:W3:Y:S01]  /*aec0*/  LDL.LU R2, [R1+0x4] ;  /* 0x0000040001027983 */ /* 0x000ee20000300800 */
[----:B-----5:R-:W-:Y:S01]  /*aed0*/  LOP3.LUT R0, R0, 0xff, RZ, 0xc0, !PT ;  /* 0x000000ff00007812 */ /* 0x020fe200078ec0ff */
[----:B------:R-:W-:Y:S01]  /*aee0*/  BSSY B1, `(.L_x_241) ;  /* 0x000000b000017945 */ /* 0x000fe20003800000 */
[----:B------:R-:W-:Y:S02]  /*aef0*/  ISETP.LT.OR P3, PT, R42, 0x49, !P1 ;  /* 0x000000492a00780c */ /* 0x000fe40004f61670 */
[----:B------:R-:W-:-:S05]  /*af00*/  F2FP.F16.E4M3.UNPACK_B R0, R0 ;  /* 0x00000000ff00723e */ /* 0x000fca00020006ff */
[----:B------:R-:W-:-:S05]  /*af10*/  HADD2.F32 R0, -RZ, R0.H0_H0 ;  /* 0x20000000ff007230 */ /* 0x000fca0000004100 */
[----:B------:R-:W-:-:S04]  /*af20*/  FMUL R0, R0, UR21 ;  /* 0x0000001500007c20 */ /* 0x000fc80008400000 */
[----:B---3--:R-:W-:-:S05]  /*af30*/  FFMA R0, R2, UR20, R0 ;  /* 0x0000001402007c23 */ /* 0x008fca0008000000 */
[----:B0-----:R-:W-:Y:S02]  /*af40*/  F2FP.SATFINITE.E4M3.F32.PACK_AB_MERGE_C R3, RZ, R0, RZ ;  /* 0x00000000ff03723e */ /* 0x001fe400048070ff */
[----:B------:R-:W-:-:S03]  /*af50*/  PRMT R0, RZ, 0x7610, R0 ;  /* 0x00007610ff007816 */ /* 0x000fc60000000000 */
[----:B------:R0:W-:Y:S01]  /*af60*/  @!P2 STG.E.U8 desc[UR14][R28.64+0x49], R3 ;  /* 0x000049031c00a986 */ /* 0x0001e2000c10110e */
[----:B------:R-:W-:Y:S05]  /*af70*/  @P3 BRA `(.L_x_242) ;  /* 0x0000000000043947 */ /* 0x000fea0003800000 */
[----:B------:R3:W5:Y:S02]  /*af80*/  LDG.E.U8 R0, desc[UR14][R26.64+0x48] ;  /* 0x0000480e1a007981 */ /* 0x000764000c1e1100 */
.L_x_242:
[----:B------:R-:W-:Y:S05]  /*af90*/  BSYNC B1 ;  /* 0x0000000000017941 */ /* 0x000fea0003800000 */
.L_x_241:
[----:B------:R-:W2:Y:S01]  /*afa0*/  LDL.LU R2, [R1+0x8] ;  /* 0x0000080001027983 */ /* 0x000ea20000300800 */
        /* <DEDUP_REMOVED lines=12> */
.L_x_244:
[----:B------:R-:W-:Y:S05]  /*b070*/  BSYNC B1 ;  /* 0x0000000000017941 */ /* 0x000fea0003800000 */
.L_x_243:
        /* <DEDUP_REMOVED lines=13> */
.L_x_246:
[----:B------:R-:W-:Y:S05]  /*b150*/  BSYNC B1 ;  /* 0x0000000000017941 */ /* 0x000fea0003800000 */
.L_x_245:
        /* <DEDUP_REMOVED lines=13> */
.L_x_248:
[----:B------:R-:W-:Y:S05]  /*b230*/  BSYNC B1 ;  /* 0x0000000000017941 */ /* 0x000fea0003800000 */
.L_x_247:
        /* <DEDUP_REMOVED lines=13> */
.L_x_250:
[----:B------:R-:W-:Y:S05]  /*b310*/  BSYNC B1 ;  /* 0x0000000000017941 */ /* 0x000fea0003800000 */
.L_x_249:
        /* <DEDUP_REMOVED lines=13> */
.L_x_252:
[----:B------:R-:W-:Y:S05]  /*b3f0*/  BSYNC B1 ;  /* 0x0000000000017941 */ /* 0x000fea0003800000 */
.L_x_251:
        /* <DEDUP_REMOVED lines=13> */
.L_x_254:
[----:B------:R-:W-:Y:S05]  /*b4d0*/  BSYNC B1 ;  /* 0x0000000000017941 */ /* 0x000fea0003800000 */
.L_x_253:
        /* <DEDUP_REMOVED lines=13> */
.L_x_256:
[----:B------:R-:W-:Y:S05]  /*b5b0*/  BSYNC B1 ;  /* 0x0000000000017941 */ /* 0x000fea0003800000 */
.L_x_255:
        /* <DEDUP_REMOVED lines=13> */
.L_x_258:
[----:B------:R-:W-:Y:S05]  /*b690*/  BSYNC B1 ;  /* 0x0000000000017941 */ /* 0x000fea0003800000 */
.L_x_257:
        /* <DEDUP_REMOVED lines=13> */
.L_x_260:
[----:B------:R-:W-:Y:S05]  /*b770*/  BSYNC B1 ;  /* 0x0000000000017941 */ /* 0x000fea0003800000 */
.L_x_259:
        /* <DEDUP_REMOVED lines=13> */
.L_x_262:
[----:B------:R-:W-:Y:S05]  /*b850*/  BSYNC B1 ;  /* 0x0000000000017941 */ /* 0x000fea0003800000 */
.L_x_261:
        /* <DEDUP_REMOVED lines=13> */
.L_x_264:
[----:B------:R-:W-:Y:S05]  /*b930*/  BSYNC B1 ;  /* 0x0000000000017941 */ /* 0x000fea0003800000 */
.L_x_263:
        /* <DEDUP_REMOVED lines=13> */
.L_x_266:
[----:B------:R-:W-:Y:S05]  /*ba10*/  BSYNC B1 ;  /* 0x0000000000017941 */ /* 0x000fea0003800000 */
.L_x_265:
        /* <DEDUP_REMOVED lines=13> */
.L_x_268:
[----:B------:R-:W-:Y:S05]  /*baf0*/  BSYNC B1 ;  /* 0x0000000000017941 */ /* 0x000fea0003800000 */
.L_x_267:
        /* <DEDUP_REMOVED lines=13> */
.L_x_270:
[----:B------:R-:W-:Y:S05]  /*bbd0*/  BSYNC B1 ;  /* 0x0000000000017941 */ /* 0x000fea0003800000 */
.L_x_269:
        /* <DEDUP_REMOVED lines=13> */
.L_x_272:
[----:B------:R-:W-:Y:S05]  /*bcb0*/  BSYNC B1 ;  /* 0x0000000000017941 */ /* 0x000fea0003800000 */
.L_x_271:
        /* <DEDUP_REMOVED lines=13> */
.L_x_274:
[----:B------:R-:W-:Y:S05]  /*bd90*/  BSYNC B1 ;  /* 0x0000000000017941 */ /* 0x000fea0003800000 */
.L_x_273:
        /* <DEDUP_REMOVED lines=13> */
.L_x_276:
[----:B------:R-:W-:Y:S05]  /*be70*/  BSYNC B1 ;  /* 0x0000000000017941 */ /* 0x000fea0003800000 */
.L_x_275:
        /* <DEDUP_REMOVED lines=13> */
.L_x_278:
[----:B------:R-:W-:Y:S05]  /*bf50*/  BSYNC B1 ;  /* 0x0000000000017941 */ /* 0x000fea0003800000 */
.L_x_277:
        /* <DEDUP_REMOVED lines=13> */
.L_x_280:
[----:B------:R-:W-:Y:S05]  /*c030*/  BSYNC B1 ;  /* 0x0000000000017941 */ /* 0x000fea0003800000 */
.L_x_279:
        /* <DEDUP_REMOVED lines=13> */
.L_x_282:
[----:B------:R-:W-:Y:S05]  /*c110*/  BSYNC B1 ;  /* 0x0000000000017941 */ /* 0x000fea0003800000 */
.L_x_281:
        /* <DEDUP_REMOVED lines=13> */
.L_x_284:
[----:B------:R-:W-:Y:S05]  /*c1f0*/  BSYNC B1 ;  /* 0x0000000000017941 */ /* 0x000fea0003800000 */
.L_x_283:
        /* <DEDUP_REMOVED lines=13> */
.L_x_286:
[----:B------:R-:W-:Y:S05]  /*c2d0*/  BSYNC B1 ;  /* 0x0000000000017941 */ /* 0x000fea0003800000 */
.L_x_285:
        /* <DEDUP_REMOVED lines=13> */
.L_x_288:
[----:B------:R-:W-:Y:S05]  /*c3b0*/  BSYNC B1 ;  /* 0x0000000000017941 */ /* 0x000fea0003800000 */
.L_x_287:
        /* <DEDUP_REMOVED lines=13> */
.L_x_290:
[----:B------:R-:W-:Y:S05]  /*c490*/  BSYNC B1 ;  /* 0x0000000000017941 */ /* 0x000fea0003800000 */
.L_x_289:
        /* <DEDUP_REMOVED lines=13> */
.L_x_292:
[----:B------:R-:W-:Y:S05]  /*c570*/  BSYNC B1 ;  /* 0x0000000000017941 */ /* 0x000fea0003800000 */
.L_x_291:
[----:B------:R-:W-:Y:S05]  /*c580*/  @P1 BRA `(.L_x_293) ;  /* 0x0000002000a41947 */ /* 0x000fea0003800000 */
[----:B------:R-:W2:Y:S01]  /*c590*/  LDL.LU R2, [R1+0x6c] ;  /* 0x00006c0001027983 */ /* 0x000ea20000300800 */
[----:B-----5:R-:W-:-:S04]  /*c5a0*/  LOP3.LUT R0, R0, 0xff, RZ, 0xc0, !PT ;  /* 0x000000ff00007812 */ /* 0x020fc800078ec0ff */
[----:B------:R-:W-:-:S05]  /*c5b0*/  F2FP.F16.E4M3.UNPACK_B R0, R0 ;  /* 0x00000000ff00723e */ /* 0x000fca00020006ff */
[----:B------:R-:W-:-:S05]  /*c5c0*/  HADD2.F32 R0, -RZ, R0.H0_H0 ;  /* 0x20000000ff007230 */ /* 0x000fca0000004100 */
[----:B------:R-:W-:-:S04]  /*c5d0*/  FMUL R0, R0, UR21 ;  /* 0x0000001500007c20 */ /* 0x000fc80008400000 */
[----:B--2---:R-:W-:-:S05]  /*c5e0*/  FFMA R0, R2, UR20, R0 ;  /* 0x0000001402007c23 */ /* 0x004fca0008000000 */
[----:B0-----:R-:W-:-:S05]  /*c5f0*/  F2FP.SATFINITE.E4M3.F32.PACK_AB_MERGE_C R3, RZ, R0, RZ ;  /* 0x00000000ff03723e */ /* 0x001fca00048070ff */
[----:B------:R0:W-:Y:S01]  /*c600*/  STG.E.U8 desc[UR14][R30.64+0x79], R3 ;  /* 0x000079031e007986 */ /* 0x0001e2000c10110e */
[----:B------:R-:W-:Y:S05]  /*c610*/  BRA `(.L_x_293) ;  /* 0x0000002000807947 */ /* 0x000fea0003800000 */
.L_x_36:
[----:B------:R-:W-:Y:S01]  /*c620*/  ISETP.GE.AND P3, PT, R41, 0x1, PT ;  /* 0x000000012900780c */ /* 0x000fe20003f66270 */
[----:B------:R-:W-:Y:S01]  /*c630*/  FMUL R227, R227, UR20 ;  /* 0x00000014e3e37c20 */ /* 0x000fe20008400000 */
[----:B------:R-:W-:Y:S01]  /*c640*/  ISETP.GE.AND P2, PT, R41, 0x9, PT ;  /* 0x000000092900780c */ /* 0x000fe20003f46270 */
[----:B------:R-:W-:Y:S01]  /*c650*/  FMUL R228, R228, UR20 ;  /* 0x00000014e4e47c20 */ /* 0x000fe20008400000 */
[C---:B------:R-:W-:Y:S01]  /*c660*/  ISETP.LT.OR P0, PT, R42.reuse, 0x1, !P3 ;  /* 0x000000012a00780c */ /* 0x040fe20005f01670 */
[----:B------:R-:W-:Y:S01]  /*c670*/  FMUL R225, R225, UR20 ;  /* 0x00000014e1e17c20 */ /* 0x000fe20008400000 */
[----:B------:R-:W-:Y:S01]  /*c680*/  ISETP.LT.OR P1, PT, R42, 0x2, !P3 ;  /* 0x000000022a00780c */ /* 0x000fe20005f21670 */
[----:B------:R-:W-:Y:S01]  /*c690*/  FMUL R226, R226, UR20 ;  /* 0x00000014e2e27c20 */ /* 0x000fe20008400000 */
[----:B------:R-:W-:Y:S02]  /*c6a0*/  ISETP.LT.OR P6, PT, R42, 0x2, !P2 ;  /* 0x000000022a00780c */ /* 0x000fe400057c1670 */
[----:B------:R-:W-:-:S02]  /*c6b0*/  F2FP.SATFINITE.E4M3.F32.PACK_AB_MERGE_C R33, RZ, R228, RZ ;  /* 0x000000e4ff21723e */ /* 0x000fc400048070ff */
[----:B------:R-:W-:Y:S02]  /*c6c0*/  F2FP.SATFINITE.E4M3.F32.PACK_AB_MERGE_C R227, RZ, R227, RZ ;  /* 0x000000e3ffe3723e */ /* 0x000fe400048070ff */
[C---:B------:R-:W-:Y:S02]  /*c6d0*/  ISETP.LT.OR P5, PT, R42.reuse, 0x1, !P2 ;  /* 0x000000012a00780c */ /* 0x040fe400057a1670 */
[----:B------:R-:W-:Y:S01]  /*c6e0*/  F2FP.SATFINITE.E4M3.F32.PACK_AB_MERGE_C R225, RZ, R225, RZ ;  /* 0x000000e1ffe1723e */ /* 0x000fe200048070ff */
[----:B------:R0:W-:Y:S01]  /*c6f0*/  @!P0 STG.E.U8 desc[UR14][R24.64], R33 ;  /* 0x0000002118008986 */ /* 0x0001e2000c10110e */
[----:B------:R-:W-:Y:S01]  /*c700*/  ISETP.LT.OR P0, PT, R42, 0x9, !P3 ;  /* 0x000000092a00780c */ /* 0x000fe20005f01670 */
[----:B------:R-:W-:Y:S01]  /*c710*/  FMUL R224, R224, UR20 ;  /* 0x00000014e0e07c20 */ /* 0x000fe20008400000 */
[----:B------:R-:W-:Y:S01]  /*c720*/  F2FP.SATFINITE.E4M3.F32.PACK_AB_MERGE_C R35, RZ, R226, RZ ;  /* 0x000000e2ff23723e */ /* 0x000fe200048070ff */
[----:B------:R-:W-:Y:S01]  /*c730*/  @!P1 STG.E.U8 desc[UR14][R24.64+0x1], R227 ;  /* 0x000001e318009986 */ /* 0x000fe2000c10110e */
[----:B------:R-:W-:-:S03]  /*c740*/  ISETP.LT.OR P1, PT, R42, 0xa, !P3 ;  /* 0x0000000a2a00780c */ /* 0x000fc60005f21670 */
[----:B------:R-:W-:Y:S01]  /*c750*/  @!P6 STG.E.U8 desc[UR14][R26.64+0x1], R225 ;  /* 0x000001e11a00e986 */ /* 0x000fe2000c10110e */
[----:B------:R-:W-:Y:S01]  /*c760*/  ISETP.LT.OR P6, PT, R42, 0xa, !P2 ;  /* 0x0000000a2a00780c */ /* 0x000fe200057c1670 */
[----:B------:R-:W-:Y:S01]  /*c770*/  FMUL R223, R223, UR20 ;  /* 0x00000014dfdf7c20 */ /* 0x000fe20008400000 */
[----:B------:R-:W-:Y:S01]  /*c780*/  FMUL R221, R221, UR20 ;  /* 0x00000014dddd7c20 */ /* 0x000fe20008400000 */
[----:B------:R2:W-:Y:S01]  /*c790*/  @!P5 STG.E.U8 desc[UR14][R26.64], R35 ;  /* 0x000000231a00d986 */ /* 0x0005e2000c10110e */
[----:B0-----:R-:W-:Y:S02]  /*c7a0*/  F2FP.SATFINITE.E4M3.F32.PACK_AB_MERGE_C R33, RZ, R224, RZ ;  /* 0x000000e0ff21723e */ /* 0x001fe400048070ff */
[----:B------:R-:W-:Y:S01]  /*c7b0*/  F2FP.SATFINITE.E4M3.F32.PACK_AB_MERGE_C R223, RZ, R223, RZ ;  /* 0x000000dfffdf723e */ /* 0x000fe200048070ff */
[----:B------:R-:W-:Y:S01]  /*c7c0*/  FMUL R222, R222, UR20 ;  /* 0x00000014dede7c20 */ /* 0x000fe20008400000 */
[----:B------:R-:W-:Y:S01]  /*c7d0*/  ISETP.LT.OR P5, PT, R42, 0x9, !P2 ;  /* 0x000000092a00780c */ /* 0x000fe200057a1670 */
[----:B------:R-:W-:Y:S01]  /*c7e0*/  FMUL R220, R220, UR20 ;  /* 0x00000014dcdc7c20 */ /* 0x000fe20008400000 */
[----:B------:R-:W-:Y:S01]  /*c7f0*/  F2FP.SATFINITE.E4M3.F32.PACK_AB_MERGE_C R221, RZ, R221, RZ ;  /* 0x000000ddffdd723e */ /* 0x000fe200048070ff */
[----:B------:R0:W-:Y:S01]  /*c800*/  @!P0 STG.E.U8 desc[UR14][R24.64+0x8], R33 ;  /* 0x0000082118008986 */ /* 0x0001e2000c10110e */
[----:B------:R-:W-:-:S03]  /*c810*/  ISETP.LT.OR P0, PT, R42, 0x11, !P3 ;  /* 0x000000112a00780c */ /* 0x000fc60005f01670 */
[----:B------:R-:W-:Y:S01]  /*c820*/  @!P1 STG.E.U8 desc[UR14][R24.64+0x9], R223 ;  /* 0x000009df18009986 */ /* 0x000fe2000c10110e */
[----:B------:R-:W-:-:S03]  /*c830*/  ISETP.LT.OR P1, PT, R42, 0x12, !P3 ;  /* 0x000000122a00780c */ /* 0x000fc60005f21670 */
[----:B------:R-:W-:Y:S01]  /*c840*/  @!P6 STG.E.U8 desc[UR14][R26.64+0x9], R221 ;  /* 0x000009dd1a00e986 */ /* 0x000fe2000c10110e */
[C---:B------:R-:W-:Y:S01]  /*c850*/  ISETP.LT.OR P6, PT, R42.reuse, 0x12, !P2 ;  /* 0x000000122a00780c */ /* 0x040fe200057c1670 */
[----:B------:R-:W-:Y:S01]  /*c860*/  FMUL R219, R219, UR20 ;  /* 0x00000014dbdb7c20 */ /* 0x000fe20008400000 */
[----:B--2---:R-:W-:Y:S01]  /*c870*/  F2FP.SATFINITE.E4M3.F32.PACK_AB_MERGE_C R35, RZ, R222, RZ ;  /* 0x000000deff23723e */ /* 0x004fe200048070ff */
[----:B------:R-:W-:Y:S01]  /*c880*/  FMUL R217, R217, UR20 ;  /* 0x00000014d9d97c20 */ /* 0x000fe20008400000 */
[----:B0-----:R-:W-:Y:S01]  /*c890*/  F2FP.SATFINITE.E4M3.F32.PACK_AB_MERGE_C R33, RZ, R220, RZ ;  /* 0x000000dcff21723e */ /* 0x001fe200048070ff */
[----:B------:R-:W2:Y:S01]  /*c8a0*/  LDL.LU R226, [R1+0x8] ;  /* 0x0000080001e27983 */ /* 0x000ea20000300800 */
[----:B------:R-:W-:Y:S02]  /*c8b0*/  F2FP.SATFINITE.E4M3.F32.PACK_AB_MERGE_C R219, RZ, R219, RZ ;  /* 0x000000dbffdb723e */ /* 0x000fe400048070ff */
[----:B------:R-:W-:Y:S01]  /*c8c0*/  F2FP.SATFINITE.E4M3.F32.PACK_AB_MERGE_C R217, RZ, R217, RZ ;  /* 0x000000d9ffd9723e */ /* 0x000fe200048070ff */
[----:B------:R0:W-:Y:S01]  /*c8d0*/  @!P5 STG.E.U8 desc[UR14][R26.64+0x8], R35 ;  /* 0x000008231a00d986 */ /* 0x0001e2000c10110e */
[----:B------:R-:W-:Y:S01]  /*c8e0*/  ISETP.LT.OR P5, PT, R42, 0x11, !P2 ;  /* 0x000000112a00780c */ /* 0x000fe200057a1670 */
[----:B------:R-:W-:-:S02]  /*c8f0*/  FMUL R218, R218, UR20 ;  /* 0x00000014dada7c20 */ /* 0x000fc40008400000 */
[----:B------:R-:W3:Y:S04]  /*c900*/  LDL.LU R227, [R1+0x4] ;  /* 0x0000040001e37983 */ /* 0x000ee80000300800 */
[----:B------:R-:W4:Y:S04]  /*c910*/  LDL.LU R225, [R1] ;  /* 0x0000000001e17983 */ /* 0x000f280000300800 */
[----:B------:R1:W-:Y:S01]  /*c920*/  @!P0 STG.E.U8 desc[UR14][R24.64+0x10], R33 ;  /* 0x0000102118008986 */ /* 0x0003e2000c10110e */
[----:B------:R-:W-:-:S03]  /*c930*/  ISETP.LT.OR P0, PT, R42, 0x19, !P3 ;  /* 0x000000192a00780c */ /* 0x000fc60005f01670 */
[----:B------:R-:W-:Y:S01]  /*c940*/  @!P1 STG.E.U8 desc[UR14][R24.64+0x11], R219 ;  /* 0x000011db18009986 */ /* 0x000fe2000c10110e */
[----:B------:R-:W-:-:S03]  /*c950*/  ISETP.LT.OR P1, PT, R42, 0x1a, !P3 ;  /* 0x0000001a2a00780c */ /* 0x000fc60005f21670 */
[----:B------:R-:W-:Y:S01]  /*c960*/  @!P6 STG.E.U8 desc[UR14][R26.64+0x11], R217 ;  /* 0x000011d91a00e986 */ /* 0x000fe2000c10110e */
[----:B------:R-:W-:Y:S01]  /*c970*/  ISETP.LT.OR P6, PT, R42, 0x1a, !P2 ;  /* 0x0000001a2a00780c */ /* 0x000fe200057c1670 */
[----:B------:R-:W-:Y:S01]  /*c980*/  FMUL R216, R216, UR20 ;  /* 0x00000014d8d87c20 */ /* 0x000fe20008400000 */
[----:B0-----:R-:W-:Y:S01]  /*c990*/  F2FP.SATFINITE.E4M3.F32.PACK_AB_MERGE_C R35, RZ, R218, RZ ;  /* 0x000000daff23723e */ /* 0x001fe200048070ff */
[----:B------:R-:W-:Y:S01]  /*c9a0*/  FMUL R215, R215, UR20 ;  /* 0x00000014d7d77c20 */ /* 0x000fe20008400000 */
[----:B------:R-:W-:Y:S01]  /*c9b0*/  FMUL R213, R213, UR20 ;  /* 0x00000014d5d57c20 */ /* 0x000fe20008400000 */
[----:B------:R-:W-:Y:S01]  /*c9c0*/  FMUL R214, R214, UR20 ;  /* 0x00000014d6d67c20 */ /* 0x000fe20008400000 */
[----:B-1----:R-:W-:Y:S01]  /*c9d0*/  F2FP.SATFINITE.E4M3.F32.PACK_AB_MERGE_C R33, RZ, R216, RZ ;  /* 0x000000d8ff21723e */ /* 0x002fe200048070ff */
[----:B------:R0:W-:Y:S01]  /*c9e0*/  @!P5 STG.E.U8 desc[UR14][R26.64+0x10], R35 ;  /* 0x000010231a00d986 */ /* 0x0001e2000c10110e */
[----:B------:R-:W-:Y:S02]  /*c9f0*/  F2FP.SATFINITE.E4M3.F32.PACK_AB_MERGE_C R215, RZ, R215, RZ ;  /* 0x000000d7ffd7723e */ /* 0x000fe400048070ff */
        /* <DEDUP_REMOVED lines=12> */
[----:B-1----:R-:W-:Y:S01]  /*cac0*/  F2FP.SATFINITE.E4M3.F32.PACK_AB_MERGE_C R33, RZ, R212, RZ ;  /* 0x000000d4ff21723e */ /* 0x002fe200048070ff */
[----:B------:R-:W-:Y:S01]  /*cad0*/  FMUL R210, R210, UR20 ;  /* 0x00000014d2d27c20 */ /* 0x000fe20008400000 */
[----:B------:R-:W-:Y:S01]  /*cae0*/  F2FP.SATFINITE.E4M3.F32.PACK_AB_MERGE_C R211, RZ, R211, RZ ;  /* 0x000000d3ffd3723e */ /* 0x000fe200048070ff */
[----:B------:R0:W-:Y:S01]  /*caf0*/  @!P5 STG.E.U8 desc[UR14][R26.64+0x18], R35 ;  /* 0x000018231a00d986 */ /* 0x0001e2000c10110e */
[C---:B------:R-:W-:Y:S02]  /*cb00*/  ISETP.LT.OR P5, PT, R42.reuse, 0x21, !P2 ;  /* 0x000000212a00780c */ /* 0x040fe400057a1670 */
        /* <DEDUP_REMOVED lines=111> */
[C---:B------:R-:W-:Y:S01]  /*d200*/  ISETP.LT.OR P5, PT, R42.reuse, 0x59, !P2 ;  /* 0x000000592a00780c */ /* 0x040fe200057a1670 */
[----:B------:R-:W-:Y:S01]  /*d210*/  FMUL R179, R179, UR20 ;  /* 0x00000014b3b37c20 */ /* 0x000fe20008400000 */
[----:B------:R-:W-:Y:S01]  /*d220*/  F2FP.SATFINITE.E4M3.F32.PACK_AB_MERGE_C R181, RZ, R181, RZ ;  /* 0x000000b5ffb5723e */ /* 0x000fe200048070ff */
[----:B------:R1:W-:Y:S04]  /*d230*/  @!P0 STG.E.U8 desc[UR14][R24.64+0x58], R33 ;  /* 0x0000582118008986 */ /* 0x0003e8000c10110e */
[----:B------:R-:W-:Y:S04]  /*d240*/  @!P1 STG.E.U8 desc[UR14][R24.64+0x59], R183 ;  /* 0x000059b718009986 */ /* 0x000fe8000c10110e */
[----:B------:R-:W-:Y:S01]  /*d250*/  @!P6 STG.E.U8 desc[UR14][R26.64+0x59], R181 ;  /* 0x000059b51a00e986 */ /* 0x000fe2000c10110e */
[----:B------:R-:W-:-:S02]  /*d260*/  ISETP.LT.OR P6, PT, R42, 0x62, !P3 ;  /* 0x000000622a00780c */ /* 0x000fc40005fc1670 */
[----:B0-----:R-:W-:Y:S01]  /*d270*/  F2FP.SATFINITE.E4M3.F32.PACK_AB_MERGE_C R35, RZ, R182, RZ ;  /* 0x000000b6ff23723e */ /* 0x001fe200048070ff */
[----:B------:R-:W-:Y:S01]  /*d280*/  FMUL R180, R180, UR20 ;  /* 0x00000014b4b47c20 */ /* 0x000fe20008400000 */
[----:B------:R-:W-:Y:S01]  /*d290*/  F2FP.SATFINITE.E4M3.F32.PACK_AB_MERGE_C R179, RZ, R179, RZ ;  /* 0x000000b3ffb3723e */ /* 0x000fe200048070ff */
[----:B------:R-:W-:Y:S01]  /*d2a0*/  FMUL R178, R178, UR20 ;  /* 0x00000014b2b27c20 */ /* 0x000fe20008400000 */
[----:B------:R-:W-:Y:S01]  /*d2b0*/  FMUL R177, R177, UR20 ;  /* 0x00000014b1b17c20 */ /* 0x000fe20008400000 */
[----:B------:R0:W-:Y:S01]  /*d2c0*/  @!P5 STG.E.U8 desc[UR14][R26.64+0x58], R35 ;  /* 0x000058231a00d986 */ /* 0x0001e2000c10110e */
[C---:B------:R-:W-:Y:S02]  /*d2d0*/  ISETP.LT.OR P5, PT, R42.reuse, 0x61, !P3 ;  /* 0x000000612a00780c */ /* 0x040fe40005fa1670 */
[----:B------:R-:W-:Y:S01]  /*d2e0*/  ISETP.LT.OR P0, PT, R42, 0x61, !P2 ;  /* 0x000000612a00780c */ /* 0x000fe20005701670 */
[----:B------:R-:W-:Y:S01]  /*d2f0*/  FMUL R176, R176, UR20 ;  /* 0x00000014b0b07c20 */ /* 0x000fe20008400000 */
[C---:B------:R-:W-:Y:S01]  /*d300*/  ISETP.LT.OR P1, PT, R42.reuse, 0x62, !P2 ;  /* 0x000000622a00780c */ /* 0x040fe20005721670 */
[----:B------:R-:W-:Y:S01]  /*d310*/  @!P6 STG.E.U8 desc[UR14][R24.64+0x61], R179 ;  /* 0x000061b31800e986 */ /* 0x000fe2000c10110e */
[----:B------:R-:W-:-:S02]  /*d320*/  ISETP.LT.OR P6, PT, R42, 0x69, !P3 ;  /* 0x000000692a00780c */ /* 0x000fc40005fc1670 */
[----:B-1----:R-:W-:Y:S01]  /*d330*/  F2FP.SATFINITE.E4M3.F32.PACK_AB_MERGE_C R33, RZ, R180, RZ ;  /* 0x000000b4ff21723e */ /* 0x002fe200048070ff */
[----:B------:R-:W-:Y:S01]  /*d340*/  FMUL R175, R175, UR20 ;  /* 0x00000014afaf7c20 */ /* 0x000fe20008400000 */
[----:B------:R-:W-:Y:S01]  /*d350*/  F2FP.SATFINITE.E4M3.F32.PACK_AB_MERGE_C R177, RZ, R177, RZ ;  /* 0x000000b1ffb1723e */ /* 0x000fe200048070ff */
[----:B------:R-:W-:Y:S01]  /*d360*/  FMUL R174, R174, UR20 ;  /* 0x00000014aeae7c20 */ /* 0x000fe20008400000 */
[----:B0-----:R-:W-:Y:S01]  /*d370*/  F2FP.SATFINITE.E4M3.F32.PACK_AB_MERGE_C R35, RZ, R178, RZ ;  /* 0x000000b2ff23723e */ /* 0x001fe200048070ff */
[----:B------:R0:W-:Y:S01]  /*d380*/  @!P5 STG.E.U8 desc[UR14][R24.64+0x60], R33 ;  /* 0x000060211800d986 */ /* 0x0001e2000c10110e */
[----:B------:R-:W-:-:S03]  /*d390*/  F2FP.SATFINITE.E4M3.F32.PACK_AB_MERGE_C R37, RZ, R176, RZ ;  /* 0x000000b0ff25723e */ /* 0x000fc600048070ff */
[----:B------:R1:W-:Y:S01]  /*d3a0*/  @!P0 STG.E.U8 desc[UR14][R26.64+0x60], R35 ;  /* 0x000060231a008986 */ /* 0x0003e2000c10110e */
[----:B------:R-:W-:-:S03]  /*d3b0*/  ISETP.LT.OR P0, PT, R42, 0x6a, !P3 ;  /* 0x0000006a2a00780c */ /* 0x000fc60005f01670 */
[----:B------:R-:W-:Y:S01]  /*d3c0*/  @!P1 STG.E.U8 desc[UR14][R26.64+0x61], R177 ;  /* 0x000061b11a009986 */ /* 0x000fe2000c10110e */
[C---:B------:R-:W-:Y:S02]  /*d3d0*/  ISETP.LT.OR P1, PT, R42.reuse, 0x69, !P2 ;  /* 0x000000692a00780c */ /* 0x040fe40005721670 */
[C---:B------:R-:W-:Y:S01]  /*d3e0*/  ISETP.LT.OR P5, PT, R42.reuse, 0x6a, !P2 ;  /* 0x0000006a2a00780c */ /* 0x040fe200057a1670 */
[----:B------:R-:W-:Y:S01]  /*d3f0*/  @!P6 STG.E.U8 desc[UR14][R24.64+0x68], R37 ;  /* 0x000068251800e986 */ /* 0x000fe2000c10110e */
[----:B------:R-:W-:Y:S01]  /*d400*/  ISETP.LT.OR P6, PT, R42, 0x71, !P3 ;  /* 0x000000712a00780c */ /* 0x000fe20005fc1670 */
[----:B------:R-:W-:Y:S01]  /*d410*/  FMUL R173, R173, UR20 ;  /* 0x00000014adad7c20 */ /* 0x000fe20008400000 */
[----:B------:R-:W-:Y:S01]  /*d420*/  F2FP.SATFINITE.E4M3.F32.PACK_AB_MERGE_C R175, RZ, R175, RZ ;  /* 0x000000afffaf723e */ /* 0x000fe200048070ff */
[----:B------:R-:W-:Y:S01]  /*d430*/  FMUL R172, R172, UR20 ;  /* 0x00000014acac7c20 */ /* 0x000fe20008400000 */
[----:B0-----:R-:W-:Y:S01]  /*d440*/  F2FP.SATFINITE.E4M3.F32.PACK_AB_MERGE_C R33, RZ, R174, RZ ;  /* 0x000000aeff21723e */ /* 0x001fe200048070ff */
[----:B------:R-:W-:Y:S01]  /*d450*/  FMUL R171, R171, UR20 ;  /* 0x00000014abab7c20 */ /* 0x000fe20008400000 */
[----:B------:R-:W-:Y:S01]  /*d460*/  F2FP.SATFINITE.E4M3.F32.PACK_AB_MERGE_C R173, RZ, R173, RZ ;  /* 0x000000adffad723e */ /* 0x000fe200048070ff */
[----:B------:R-:W-:Y:S01]  /*d470*/  @!P0 STG.E.U8 desc[UR14][R24.64+0x69], R175 ;  /* 0x000069af18008986 */ /* 0x000fe2000c10110e */
[----:B-1----:R-:W-:-:S02]  /*d480*/  F2FP.SATFINITE.E4M3.F32.PACK_AB_MERGE_C R35, RZ, R172, RZ ;  /* 0x000000acff23723e */ /* 0x002fc400048070ff */
[C---:B------:R-:W-:Y:S01]  /*d490*/  ISETP.LT.OR P0, PT, R42.reuse, 0x72, !P3 ;  /* 0x000000722a00780c */ /* 0x040fe20005f01670 */
[----:B------:R0:W-:Y:S01]  /*d4a0*/  @!P1 STG.E.U8 desc[UR14][R26.64+0x68], R33 ;  /* 0x000068211a009986 */ /* 0x0001e2000c10110e */
[----:B------:R-:W-:Y:S01]  /*d4b0*/  ISETP.LT.OR P1, PT, R42, 0x71, !P2 ;  /* 0x000000712a00780c */ /* 0x000fe20005721670 */
[----:B------:R-:W-:Y:S02]  /*d4c0*/  FMUL R170, R170, UR20 ;  /* 0x00000014aaaa7c20 */ /* 0x000fe40008400000 */
[----:B------:R-:W-:Y:S01]  /*d4d0*/  @!P5 STG.E.U8 desc[UR14][R26.64+0x69], R173 ;  /* 0x000069ad1a00d986 */ /* 0x000fe2000c10110e */
[C---:B------:R-:W-:Y:S01]  /*d4e0*/  ISETP.LT.OR P5, PT, R42.reuse, 0x72, !P2 ;  /* 0x000000722a00780c */ /* 0x040fe200057a1670 */
[----:B------:R-:W-:Y:S02]  /*d4f0*/  FMUL R169, R169, UR20 ;  /* 0x00000014a9a97c20 */ /* 0x000fe40008400000 */
[----:B------:R1:W-:Y:S01]  /*d500*/  @!P6 STG.E.U8 desc[UR14][R24.64+0x70], R35 ;  /* 0x000070231800e986 */ /* 0x0003e2000c10110e */
[----:B------:R-:W-:-:S02]  /*d510*/  ISETP.LT.OR P6, PT, R42, 0x79, !P3 ;  /* 0x000000792a00780c */ /* 0x000fc40005fc1670 */
        /* <DEDUP_REMOVED lines=8> */
[----:B------:R-:W-:Y:S02]  /*d5a0*/  F2FP.SATFINITE.E4M3.F32.PACK_AB_MERGE_C R167, RZ, R167, RZ ;  /* 0x000000a7ffa7723e */ /* 0x000fe400048070ff */
[----:B-1----:R-:W-:Y:S01]  /*d5b0*/  F2FP.SATFINITE.E4M3.F32.PACK_AB_MERGE_C R35, RZ, R168, RZ ;  /* 0x000000a8ff23723e */ /* 0x002fe200048070ff */
[----:B------:R-:W-:Y:S01]  /*d5c0*/  @!P1 STG.E.U8 desc[UR14][R26.64+0x70], R33 ;  /* 0x000070211a009986 */ /* 0x000fe2000c10110e */
[----:B------:R-:W-:-:S03]  /*d5d0*/  ISETP.GE.AND P1, PT, R41, 0x81, PT ;  /* 0x000000812900780c */ /* 0x000fc60003f26270 */
[----:B------:R-:W-:Y:S01]  /*d5e0*/  @!P5 STG.E.U8 desc[UR14][R26.64+0x71], R169 ;  /* 0x000071a91a00d986 */ /* 0x000fe2000c10110e */
[C---:B------:R-:W-:Y:S02]  /*d5f0*/  ISETP.LT.OR P5, PT, R42.reuse, 0x79, !P2 ;  /* 0x000000792a00780c */ /* 0x040fe400057a1670 */
[C---:B------:R-:W-:Y:S01]  /*d600*/  ISETP.LT.OR P2, PT, R42.reuse, 0x7a, !P2 ;  /* 0x0000007a2a00780c */ /* 0x040fe20005741670 */
[----:B------:R-:W-:Y:S01]  /*d610*/  @!P6 STG.E.U8 desc[UR14][R24.64+0x78], R35 ;  /* 0x000078231800e986 */ /* 0x000fe2000c10110e */
[C---:B------:R-:W-:Y:S01]  /*d620*/  ISETP.LT.OR P6, PT, R42.reuse, 0x1, !P1 ;  /* 0x000000012a00780c */ /* 0x040fe20004fc1670 */
[----:B------:R-:W-:Y:S02]  /*d630*/  FMUL R165, R165, UR20 ;  /* 0x00000014a5a57c20 */ /* 0x000fe40008400000 */
[----:B------:R0:W-:Y:S01]  /*d640*/  @!P3 STG.E.U8 desc[UR14][R24.64+0x79], R167 ;  /* 0x000079a71800b986 */ /* 0x0001e2000c10110e */
[----:B------:R-:W-:Y:S01]  /*d650*/  ISETP.LT.OR P3, PT, R42, 0x2, !P1 ;  /* 0x000000022a00780c */ /* 0x000fe20004f61670 */
[----:B------:R-:W-:Y:S01]  /*d660*/  FMUL R164, R164, UR20 ;  /* 0x00000014a4a47c20 */ /* 0x000fe20008400000 */
[----:B------:R-:W-:Y:S01]  /*d670*/  FMUL R163, R163, UR20 ;  /* 0x00000014a3a37c20 */ /* 0x000fe20008400000 */
[----:B------:R-:W-:Y:S01]  /*d680*/  F2FP.SATFINITE.E4M3.F32.PACK_AB_MERGE_C R37, RZ, R166, RZ ;  /* 0x000000a6ff25723e */ /* 0x000fe200048070ff */
[----:B------:R-:W-:Y:S01]  /*d690*/  FMUL R162, R162, UR20 ;  /* 0x00000014a2a27c20 */ /* 0x000fe20008400000 */
[----:B------:R-:W-:Y:S01]  /*d6a0*/  F2FP.SATFINITE.E4M3.F32.PACK_AB_MERGE_C R165, RZ, R165, RZ ;  /* 0x000000a5ffa5723e */ /* 0x000fe200048070ff */
[----:B------:R-:W-:Y:S01]  /*d6b0*/  FMUL R161, R161, UR20 ;  /* 0x00000014a1a17c20 */ /* 0x000fe20008400000 */
[----:B------:R-:W-:Y:S01]  /*d6c0*/  F2FP.SATFINITE.E4M3.F32.PACK_AB_MERGE_C R163, RZ, R163, RZ ;  /* 0x000000a3ffa3723e */ /* 0x000fe200048070ff */
[----:B------:R-:W-:Y:S01]  /*d6d0*/  FMUL R160, R160, UR20 ;  /* 0x00000014a0a07c20 */ /* 0x000fe20008400000 */
[----:B------:R-:W-:Y:S01]  /*d6e0*/  ISETP.GE.AND P0, PT, R41, 0x89, PT ;  /* 0x000000892900780c */ /* 0x000fe20003f06270 */
[----:B------:R-:W-:Y:S01]  /*d6f0*/  FMUL R159, R159, UR20 ;  /* 0x000000149f9f7c20 */ /* 0x000fe20008400000 */
[----:B0-----:R-:W-:Y:S01]  /*d700*/  F2FP.SATFINITE.E4M3.F32.PACK_AB_MERGE_C R25, RZ, R164, RZ ;  /* 0x000000a4ff19723e */ /* 0x001fe200048070ff */
[----:B------:R-:W-:Y:S01]  /*d710*/  @!P5 STG.E.U8 desc[UR14][R26.64+0x78], R37 ;  /* 0x000078251a00d986 */ /* 0x000fe2000c10110e */
[----:B------:R-:W-:-:S03]  /*d720*/  ISETP.LT.OR P5, PT, R42, 0x1, !P0 ;  /* 0x000000012a00780c */ /* 0x000fc600047a1670 */
[----:B------:R-:W-:Y:S04]  /*d730*/  @!P2 STG.E.U8 desc[UR14][R26.64+0x79], R165 ;  /* 0x000079a51a00a986 */ /* 0x000fe8000c10110e */
[----:B------:R0:W-:Y:S01]  /*d740*/  @!P6 STG.E.U8 desc[UR14][R28.64], R25 ;  /* 0x000000191c00e986 */ /* 0x0001e2000c10110e */
[----:B------:R-:W-:-:S03]  /*d750*/  ISETP.LT.OR P6, PT, R42, 0x2, !P0 ;  /* 0x000000022a00780c */ /* 0x000fc600047c1670 */
[----:B------:R-:W-:Y:S01]  /*d760*/  @!P3 STG.E.U8 desc[UR14][R28.64+0x1], R163 ;  /* 0x000001a31c00b986 */ /* 0x000fe2000c10110e */
[C---:B------:R-:W-:Y:S02]  /*d770*/  ISETP.LT.OR P3, PT, R42.reuse, 0x9, !P1 ;  /* 0x000000092a00780c */ /* 0x040fe40004f61670 */
[----:B------:R-:W-:Y:S01]  /*d780*/  ISETP.LT.OR P2, PT, R42, 0xa, !P1 ;  /* 0x0000000a2a00780c */ /* 0x000fe20004f41670 */
[----:B------:R-:W-:Y:S01]  /*d790*/  FMUL R158, R158, UR20 ;  /* 0x000000149e9e7c20 */ /* 0x000fe20008400000 */
[----:B------:R-:W-:Y:S01]  /*d7a0*/  F2FP.SATFINITE.E4M3.F32.PACK_AB_MERGE_C R33, RZ, R162, RZ ;  /* 0x000000a2ff21723e */ /* 0x000fe200048070ff */
[----:B------:R-:W-:Y:S01]  /*d7b0*/  FMUL R157, R157, UR20 ;  /* 0x000000149d9d7c20 */ /* 0x000fe20008400000 */
[----:B------:R-:W-:Y:S01]  /*d7c0*/  F2FP.SATFINITE.E4M3.F32.PACK_AB_MERGE_C R161, RZ, R161, RZ ;  /* 0x000000a1ffa1723e */ /* 0x000fe200048070ff */
[----:B------:R-:W-:Y:S01]  /*d7d0*/  FMUL R156, R156, UR20 ;  /* 0x000000149c9c7c20 */ /* 0x000fe20008400000 */
[----:B0-----:R-:W-:Y:S01]  /*d7e0*/  F2FP.SATFINITE.E4M3.F32.PACK_AB_MERGE_C R25, RZ, R160, RZ ;  /* 0x000000a0ff19723e */ /* 0x001fe200048070ff */
[----:B------:R-:W-:Y:S01]  /*d7f0*/  @!P5 STG.E.U8 desc[UR14][R30.64], R33 ;  /* 0x000000211e00d986 */ /* 0x000fe2000c10110e */
[----:B------:R-:W-:-:S02]  /*d800*/  F2FP.SATFINITE.E4M3.F32.PACK_AB_MERGE_C R159, RZ, R159, RZ ;  /* 0x0000009fff9f723e */ /* 0x000fc400048070ff */
[C---:B------:R-:W-:Y:S01]  /*d810*/  ISETP.LT.OR P5, PT, R42.reuse, 0x9, !P0 ;  /* 0x000000092a00780c */ /* 0x040fe200047a1670 */
[----:B------:R-:W-:Y:S01]  /*d820*/  @!P6 STG.E.U8 desc[UR14][R30.64+0x1], R161 ;  /* 0x000001a11e00e986 */ /* 0x000fe2000c10110e */
[----:B------:R-:W-:-:S03]  /*d830*/  ISETP.LT.OR P6, PT, R42, 0xa, !P0 ;  /* 0x0000000a2a00780c */ /* 0x000fc600047c1670 */
[----:B------:R0:W-:Y:S01]  /*d840*/  @!P3 STG.E.U8 desc[UR14][R28.64+0x8], R25 ;  /* 0x000008191c00b986 */ /* 0x0001e2000c10110e */
[----:B------:R-:W-:-:S03]  /*d850*/  ISETP.LT.OR P3, PT, R42, 0x11, !P1 ;  /* 0x000000112a00780c */ /* 0x000fc60004f61670 */
[----:B------:R-:W-:Y:S01]  /*d860*/  @!P2 STG.E.U8 desc[UR14][R28.64+0x9], R159 ;  /* 0x0000099f1c00a986 */ /* 0x000fe2000c10110e */
[----:B------:R-:W-:Y:S01]  /*d870*/  ISETP.LT.OR P2, PT, R42, 0x12, !P1 ;  /* 0x000000122a00780c */ /* 0x000fe20004f41670 */
[----:B------:R-:W-:Y:S01]  /*d880*/  FMUL R155, R155, UR20 ;  /* 0x000000149b9b7c20 */ /* 0x000fe20008400000 */
[----:B------:R-:W-:Y:S01]  /*d890*/  F2FP.SATFINITE.E4M3.F32.PACK_AB_MERGE_C R27, RZ, R158, RZ ;  /* 0x0000009eff1b723e */ /* 0x000fe200048070ff */
[----:B------:R-:W-:Y:S01]  /*d8a0*/  FMUL R154, R154, UR20 ;  /* 0x000000149a9a7c20 */ /* 0x000fe20008400000 */
[----:B------:R-:W-:Y:S01]  /*d8b0*/  F2FP.SATFINITE.E4M3.F32.PACK_AB_MERGE_C R157, RZ, R157, RZ ;  /* 0x0000009dff9d723e */ /* 0x000fe200048070ff */
[----:B------:R-:W-:Y:S01]  /*d8c0*/  FMUL R153, R153, UR20 ;  /* 0x0000001499997c20 */ /* 0x000fe20008400000 */
        /* <DEDUP_REMOVED lines=25> */
[----:B------:R1:W-:Y:S01]  /*da60*/  @!P2 STG.E.U8 desc[UR14][R28.64+0x19], R23 ;  /* 0x000019171c00a986 */ /* 0x0003e2000c10110e */
        /* <DEDUP_REMOVED lines=11> */
[----:B------:R0:W-:Y:S01]  /*db20*/  @!P6 STG.E.U8 desc[UR14][R30.64+0x19], R21 ;  /* 0x000019151e00e986 */ /* 0x0001e2000c10110e */
[----:B------:R-:W-:-:S03]  /*db30*/  ISETP.LT.OR P6, PT, R42, 0x22, !P0 ;  /* 0x000000222a00780c */ /* 0x000fc600047c1670 */
[----:B------:R-:W-:Y:S01]  /*db40*/  @!P3 STG.E.U8 desc[UR14][R28.64+0x20], R25 ;  /* 0x000020191c00b986 */ /* 0x000fe2000c10110e */
[----:B------:R-:W-:-:S03]  /*db50*/  ISETP.LT.OR P3, PT, R42, 0x29, !P1 ;  /* 0x000000292a00780c */ /* 0x000fc60004f61670 */
[----:B------:R2:W-:Y:S01]  /*db60*/  @!P2 STG.E.U8 desc[UR14][R28.64+0x21], R19 ;  /* 0x000021131c00a986 */ /* 0x0005e2000c10110e */
[----:B------:R-:W-:Y:S01]  /*db70*/  ISETP.LT.OR P2, PT, R42, 0x2a, !P1 ;  /* 0x0000002a2a00780c */ /* 0x000fe20004f41670 */
[----:B------:R-:W-:Y:S01]  /*db80*/  FMUL R15, R15, UR20 ;  /* 0x000000140f0f7c20 */ /* 0x000fe20008400000 */
[----:B-1----:R-:W-:Y:S01]  /*db90*/  F2FP.SATFINITE.E4M3.F32.PACK_AB_MERGE_C R23, RZ, R18, RZ ;  /* 0x00000012ff17723e */ /* 0x002fe200048070ff */
[----:B------:R-:W-:Y:S01]  /*dba0*/  FMUL R14, R14, UR20 ;  /* 0x000000140e0e7c20 */ /* 0x000fe20008400000 */
[----:B------:R-:W-:Y:S01]  /*dbb0*/  F2FP.SATFINITE.E4M3.F32.PACK_AB_MERGE_C R17, RZ, R17, RZ ;  /* 0x00000011ff11723e */ /* 0x000fe200048070ff */
[----:B------:R-:W-:Y:S01]  /*dbc0*/  FMUL R13, R13, UR20 ;  /* 0x000000140d0d7c20 */ /* 0x000fe20008400000 */
[----:B0-----:R-:W-:Y:S01]  /*dbd0*/  F2FP.SATFINITE.E4M3.F32.PACK_AB_MERGE_C R21, RZ, R16, RZ ;  /* 0x00000010ff15723e */ /* 0x001fe200048070ff */
[----:B------:R-:W-:Y:S01]  /*dbe0*/  @!P5 STG.E.U8 desc[UR14][R30.64+0x20], R23 ;  /* 0x000020171e00d986 */ /* 0x000fe2000c10110e */
[----:B------:R-:W-:Y:S02]  /*dbf0*/  F2FP.SATFINITE.E4M3.F32.PACK_AB_MERGE_C R15, RZ, R15, RZ ;  /* 0x0000000fff0f723e */ /* 0x000fe400048070ff */
[C---:B------:R-:W-:Y:S01]  /*dc00*/  ISETP.LT.OR P5, PT, R42.reuse, 0x29, !P0 ;  /* 0x000000292a00780c */ /* 0x040fe200047a1670 */
[----:B------:R-:W-:Y:S01]  /*dc10*/  @!P6 STG.E.U8 desc[UR14][R30.64+0x21], R17 ;  /* 0x000021111e00e986 */ /* 0x000fe2000c10110e */
[----:B------:R-:W-:-:S03]  /*dc20*/  ISETP.LT.OR P6, PT, R42, 0x2a, !P0 ;  /* 0x0000002a2a00780c */ /* 0x000fc600047c1670 */
[----:B------:R-:W-:Y:S01]  /*dc30*/  @!P3 STG.E.U8 desc[UR14][R28.64+0x28], R21 ;  /* 0x000028151c00b986 */ /* 0x000fe2000c10110e */
[----:B------:R-:W-:Y:S01]  /*dc40*/  ISETP.LT.OR P3, PT, R42, 0x31, !P1 ;  /* 0x000000312a00780c */ /* 0x000fe20004f61670 */
[----:B------:R-:W-:Y:S02]  /*dc50*/  FMUL R12, R12, UR20 ;  /* 0x000000140c0c7c20 */ /* 0x000fe40008400000 */
[----:B------:R0:W-:Y:S01]  /*dc60*/  @!P2 STG.E.U8 desc[UR14][R28.64+0x29], R15 ;  /* 0x0000290f1c00a986 */ /* 0x0001e2000c10110e */
[----:B------:R-:W-:Y:S01]  /*dc70*/  ISETP.LT.OR P2, PT, R42, 0x32, !P1 ;  /* 0x000000322a00780c */ /* 0x000fe20004f41670 */
[----:B------:R-:W-:Y:S01]  /*dc80*/  FMUL R11, R11, UR20 ;  /* 0x000000140b0b7c20 */ /* 0x000fe20008400000 */
[----:B--2---:R-:W-:Y:S01]  /*dc90*/  F2FP.SATFINITE.E4M3.F32.PACK_AB_MERGE_C R19, RZ, R14, RZ ;  /* 0x0000000eff13723e */ /* 0x004fe200048070ff */
[----:B------:R-:W2:Y:S01]  /*dca0*/  LDL.LU R222, [R1+0x18] ;  /* 0x0000180001de7983 */ /* 0x000ea20000300800 */
[----:B------:R-:W-:Y:S02]  /*dcb0*/  F2FP.SATFINITE.E4M3.F32.PACK_AB_MERGE_C R13, RZ, R13, RZ ;  /* 0x0000000dff0d723e */ /* 0x000fe400048070ff */
[----:B------:R-:W-:Y:S01]  /*dcc0*/  F2FP.SATFINITE.E4M3.F32.PACK_AB_MERGE_C R11, RZ, R11, RZ ;  /* 0x0000000bff0b723e */ /* 0x000fe200048070ff */
[----:B------:R-:W-:Y:S01]  /*dcd0*/  @!P5 STG.E.U8 desc[UR14][R30.64+0x28], R19 ;  /* 0x000028131e00d986 */ /* 0x000fe2000c10110e */
[----:B0-----:R-:W-:-:S03]  /*dce0*/  F2FP.SATFINITE.E4M3.F32.PACK_AB_MERGE_C R15, RZ, R12, RZ ;  /* 0x0000000cff0f723e */ /* 0x001fc600048070ff */
[----:B------:R0:W-:Y:S01]  /*dcf0*/  @!P6 STG.E.U8 desc[UR14][R30.64+0x29], R13 ;  /* 0x0000290d1e00e986 */ /* 0x0001e2000c10110e */
[C---:B------:R-:W-:Y:S02]  /*dd00*/  ISETP.LT.OR P5, PT, R42.reuse, 0x31, !P0 ;  /* 0x000000312a00780c */ /* 0x040fe400047a1670 */
[C---:B------:R-:W-:Y:S01]  /*dd10*/  ISETP.LT.OR P6, PT, R42.reuse, 0x32, !P0 ;  /* 0x000000322a00780c */ /* 0x040fe200047c1670 */
[----:B------:R-:W-:Y:S01]  /*dd20*/  @!P3 STG.E.U8 desc[UR14][R28.64+0x30], R15 ;  /* 0x0000300f1c00b986 */ /* 0x000fe2000c10110e */
[----:B------:R-:W-:Y:S01]  /*dd30*/  ISETP.LT.OR P3, PT, R42, 0x39, !P1 ;  /* 0x000000392a00780c */ /* 0x000fe20004f61670 */
[----:B------:R-:W-:Y:S01]  /*dd40*/  FMUL R10, R10, UR20 ;  /* 0x000000140a0a7c20 */ /* 0x000fe20008400000 */
[----:B------:R-:W-:Y:S01]  /*dd50*/  FMUL R9, R9, UR20 ;  /* 0x0000001409097c20 */ /* 0x000fe20008400000 */
[----:B------:R-:W2:Y:S01]  /*dd60*/  LDL.LU R223, [R1+0x14] ;  /* 0x0000140001df7983 */ /* 0x000ea20000300800 */
[----:B------:R-:W-:-:S03]  /*dd70*/  FMUL R8, R8, UR20 ;  /* 0x0000001408087c20 */ /* 0x000fc60008400000 */
[----:B------:R-:W2:Y:S01]  /*dd80*/  LDL.LU R221, [R1+0x10] ;  /* 0x0000100001dd7983 */ /* 0x000ea20000300800 */
[----:B------:R-:W-:-:S03]  /*dd90*/  F2FP.SATFINITE.E4M3.F32.PACK_AB_MERGE_C R17, RZ, R10, RZ ;  /* 0x0000000aff11723e */ /* 0x000fc600048070ff */
[----:B------:R-:W2:Y:S01]  /*dda0*/  LDL.LU R220, [R1+0xc] ;  /* 0x00000c0001dc7983 */ /* 0x000ea20000300800 */
[----:B------:R-:W-:Y:S01]  /*ddb0*/  F2FP.SATFINITE.E4M3.F32.PACK_AB_MERGE_C R9, RZ, R9, RZ ;  /* 0x00000009ff09723e */ /* 0x000fe200048070ff */
[----:B------:R-:W-:Y:S01]  /*ddc0*/  FMUL R7, R7, UR20 ;  /* 0x0000001407077c20 */ /* 0x000fe20008400000 */
[----:B0-----:R-:W-:Y:S01]  /*ddd0*/  F2FP.SATFINITE.E4M3.F32.PACK_AB_MERGE_C R13, RZ, R8, RZ ;  /* 0x00000008ff0d723e */ /* 0x001fe200048070ff */
[----:B------:R0:W-:Y:S01]  /*dde0*/  @!P2 STG.E.U8 desc[UR14][R28.64+0x31], R11 ;  /* 0x0000310b1c00a986 */ /* 0x0001e2000c10110e */
[----:B------:R-:W-:Y:S01]  /*ddf0*/  ISETP.LT.OR P2, PT, R42, 0x3a, !P1 ;  /* 0x0000003a2a00780c */ /* 0x000fe20004f41670 */
[----:B-----5:R-:W-:Y:S01]  /*de00*/  FMUL R2, R2, UR20 ;  /* 0x0000001402027c20 */ /* 0x020fe20008400000 */
[----:B------:R-:W-:Y:S01]  /*de10*/  F2FP.SATFINITE.E4M3.F32.PACK_AB_MERGE_C R7, RZ, R7, RZ ;  /* 0x00000007ff07723e */ /* 0x000fe200048070ff */
[----:B------:R-:W-:Y:S01]  /*de20*/  @!P5 STG.E.U8 desc[UR14][R30.64+0x30], R17 ;  /* 0x000030111e00d986 */ /* 0x000fe2000c10110e */
[----:B------:R-:W-:Y:S01]  /*de30*/  FMUL R3, R3, UR20 ;  /* 0x0000001403037c20 */ /* 0x000fe20008400000 */
[----:B------:R-:W-:Y:S01]  /*de40*/  FMUL R4, R4, UR20 ;  /* 0x0000001404047c20 */ /* 0x000fe20008400000 */
[C---:B------:R-:W-:Y:S01]  /*de50*/  ISETP.LT.OR P5, PT, R42.reuse, 0x39, !P0 ;  /* 0x000000392a00780c */ /* 0x040fe200047a1670 */
[----:B------:R1:W-:Y:S01]  /*de60*/  @!P6 STG.E.U8 desc[UR14][R30.64+0x31], R9 ;  /* 0x000031091e00e986 */ /* 0x0003e2000c10110e */
[----:B------:R-:W-:Y:S01]  /*de70*/  ISETP.LT.OR P6, PT, R42, 0x3a, !P0 ;  /* 0x0000003a2a00780c */ /* 0x000fe200047c1670 */
[----:B------:R-:W-:Y:S01]  /*de80*/  FMUL R6, R6, UR20 ;  /* 0x0000001406067c20 */ /* 0x000fe20008400000 */
[----:B------:R-:W-:Y:S01]  /*de90*/  FMUL R5, R5, UR20 ;  /* 0x0000001405057c20 */ /* 0x000fe20008400000 */
[----:B------:R3:W-:Y:S01]  /*dea0*/  @!P3 STG.E.U8 desc[UR14][R28.64+0x38], R13 ;  /* 0x0000380d1c00b986 */ /* 0x0007e2000c10110e */
[----:B------:R-:W-:Y:S01]  /*deb0*/  ISETP.LT.OR P3, PT, R42, 0x41, !P1 ;  /* 0x000000412a00780c */ /* 0x000fe20004f61670 */
[----:B------:R-:W-:Y:S01]  /*dec0*/  FMUL R0, R0, UR20 ;  /* 0x0000001400007c20 */ /* 0x000fe20008400000 */
[----:B0-----:R-:W-:Y:S01]  /*ded0*/  F2FP.SATFINITE.E4M3.F32.PACK_AB_MERGE_C R11, RZ, R6, RZ ;  /* 0x00000006ff0b723e */ /* 0x001fe200048070ff */
[----:B------:R-:W2:Y:S01]  /*dee0*/  LDL.LU R224, [R1+0x1c] ;  /* 0x00001c0001e07983 */ /* 0x000ea20000300800 */
[----:B------:R-:W-:-:S03]  /*def0*/  F2FP.SATFINITE.E4M3.F32.PACK_AB_MERGE_C R5, RZ, R5, RZ ;  /* 0x00000005ff05723e */ /* 0x000fc600048070ff */
[----:B------:R0:W-:Y:S01]  /*df00*/  @!P2 STG.E.U8 desc[UR14][R28.64+0x39], R7 ;  /* 0x000039071c00a986 */ /* 0x0001e2000c10110e */
[----:B-1----:R-:W-:Y:S01]  /*df10*/  F2FP.SATFINITE.E4M3.F32.PACK_AB_MERGE_C R9, RZ, R4, RZ ;  /* 0x00000004ff09723e */ /* 0x002fe200048070ff */
[----:B------:R-:W-:Y:S01]  /*df20*/  FMUL R4, R226, UR20 ;  /* 0x00000014e2047c20 */ /* 0x000fe20008400000 */
[C---:B------:R-:W-:Y:S01]  /*df30*/  ISETP.LT.OR P2, PT, R42.reuse, 0x42, !P1 ;  /* 0x000000422a00780c */ /* 0x040fe20004f41670 */
[----:B------:R-:W-:Y:S01]  /*df40*/  @!P5 STG.E.U8 desc[UR14][R30.64+0x38], R11 ;  /* 0x0000380b1e00d986 */ /* 0x000fe2000c10110e */
[----:B---3--:R-:W-:Y:S01]  /*df50*/  F2FP.SATFINITE.E4M3.F32.PACK_AB_MERGE_C R13, RZ, R2, RZ ;  /* 0x00000002ff0d723e */ /* 0x008fe200048070ff */
[----:B----4-:R-:W-:Y:S01]  /*df60*/  FMUL R2, R225, UR20 ;  /* 0x00000014e1027c20 */ /* 0x010fe20008400000 */
[----:B------:R-:W-:Y:S01]  /*df70*/  ISETP.LT.OR P5, PT, R42, 0x41, !P0 ;  /* 0x000000412a00780c */ /* 0x000fe200047a1670 */
[----:B------:R-:W3:Y:S01]  /*df80*/  LDL.LU R225, [R1+0x20] ;  /* 0x0000200001e17983 */ /* 0x000ee20000300800 */
[----:B0-----:R-:W-:Y:S01]  /*df90*/  F2FP.SATFINITE.E4M3.F32.PACK_AB_MERGE_C R7, RZ, R3, RZ ;  /* 0x00000003ff07723e */ /* 0x001fe200048070ff */
[----:B------:R-:W-:-:S02]  /*dfa0*/  FMUL R3, R227, UR20 ;  /* 0x00000014e3037c20 */ /* 0x000fc40008400000 */
[----:B------:R0:W-:Y:S01]  /*dfb0*/  @!P6 STG.E.U8 desc[UR14][R30.64+0x39], R5 ;  /* 0x000039051e00e986 */ /* 0x0001e2000c10110e */
[----:B------:R-:W-:-:S03]  /*dfc0*/  ISETP.LT.OR P6, PT, R42, 0x42, !P0 ;  /* 0x000000422a00780c */ /* 0x000fc600047c1670 */
[----:B------:R-:W4:Y:S04]  /*dfd0*/  LDL.LU R227, [R1+0x24] ;  /* 0x0000240001e37983 */ /* 0x000f280000300800 */
[----:B------:R-:W4:Y:S04]  /*dfe0*/  LDL.LU R226, [R1+0x28] ;  /* 0x0000280001e27983 */ /* 0x000f280000300800 */
[----:B------:R-:W-:Y:S01]  /*dff0*/  @!P3 STG.E.U8 desc[UR14][R28.64+0x40], R9 ;  /* 0x000040091c00b986 */ /* 0x000fe2000c10110e */
[C---:B------:R-:W-:Y:S02]  /*e000*/  ISETP.LT.OR P3, PT, R42.reuse, 0x49, !P1 ;  /* 0x000000492a00780c */ /* 0x040fe40004f61670 */
[----:B0-----:R-:W-:Y:S01]  /*e010*/  F2FP.SATFINITE.E4M3.F32.PACK_AB_MERGE_C R5, RZ, R0, RZ ;  /* 0x00000000ff05723e */ /* 0x001fe200048070ff */
[----:B------:R0:W-:Y:S01]  /*e020*/  @!P2 STG.E.U8 desc[UR14][R28.64+0x41], R7 ;  /* 0x000041071c00a986 */ /* 0x0001e2000c10110e */
[----:B------:R-:W-:-:S03]  /*e030*/  ISETP.LT.OR P2, PT, R42, 0x4a, !P1 ;  /* 0x0000004a2a00780c */ /* 0x000fc60004f41670 */
[----:B------:R-:W-:Y:S01]  /*e040*/  @!P5 STG.E.U8 desc[UR14][R30.64+0x40], R13 ;  /* 0x0000400d1e00d986 */ /* 0x000fe2000c10110e */
[----:B------:R-:W-:-:S03]  /*e050*/  ISETP.LT.OR P5, PT, R42, 0x49, !P0 ;  /* 0x000000492a00780c */ /* 0x000fc600047a1670 */
[----:B------:R1:W-:Y:S01]  /*e060*/  @!P6 STG.E.U8 desc[UR14][R30.64+0x41], R5 ;  /* 0x000041051e00e986 */ /* 0x0003e2000c10110e */
[----:B0-----:R-:W-:Y:S02]  /*e070*/  F2FP.SATFINITE.E4M3.F32.PACK_AB_MERGE_C R7, RZ, R2, RZ ;  /* 0x00000002ff07723e */ /* 0x001fe400048070ff */
[----:B------:R-:W-:-:S03]  /*e080*/  ISETP.LT.OR P6, PT, R42, 0x4a, !P0 ;  /* 0x0000004a2a00780c */ /* 0x000fc600047c1670 */
[----:B------:R0:W-:Y:S01]  /*e090*/  @!P3 STG.E.U8 desc[UR14][R28.64+0x48], R7 ;  /* 0x000048071c00b986 */ /* 0x0001e2000c10110e */
[----:B------:R-:W-:Y:S02]  /*e0a0*/  ISETP.LT.OR P3, PT, R42, 0x51, !P1 ;  /* 0x000000512a00780c */ /* 0x000fe40004f61670 */
[----:B------:R-:W-:Y:S02]  /*e0b0*/  F2FP.SATFINITE.E4M3.F32.PACK_AB_MERGE_C R9, RZ, R3, RZ ;  /* 0x00000003ff09723e */ /* 0x000fe400048070ff */
[----:B------:R-:W-:-:S03]  /*e0c0*/  F2FP.SATFINITE.E4M3.F32.PACK_AB_MERGE_C R11, RZ, R4, RZ ;  /* 0x00000004ff0b723e */ /* 0x000fc600048070ff */
[----:B------:R0:W-:Y:S04]  /*e0d0*/  @!P2 STG.E.U8 desc[UR14][R28.64+0x49], R9 ;  /* 0x000049091c00a986 */ /* 0x0001e8000c10110e */
[----:B------:R-:W-:Y:S01]  /*e0e0*/  @!P5 STG.E.U8 desc[UR14][R30.64+0x48], R11 ;  /* 0x0000480b1e00d986 */ /* 0x000fe2000c10110e */
[----:B--2---:R-:W-:Y:S01]  /*e0f0*/  FMUL R2, R221, UR20 ;  /* 0x00000014dd027c20 */ /* 0x004fe20008400000 */
[----:B------:R-:W-:Y:S02]  /*e100*/  FMUL R0, R220, UR20 ;  /* 0x00000014dc007c20 */ /* 0x000fe40008400000 */
[----:B------:R-:W2:Y:S04]  /*e110*/  LDL.LU R220, [R1+0x2c] ;  /* 0x00002c0001dc7983 */ /* 0x000ea80000300800 */
[----:B------:R-:W2:Y:S01]  /*e120*/  LDL.LU R221, [R1+0x30] ;  /* 0x0000300001dd7983 */ /* 0x000ea20000300800 */
[----:B-1----:R-:W-:Y:S01]  /*e130*/  F2FP.SATFINITE.E4M3.F32.PACK_AB_MERGE_C R5, RZ, R0, RZ ;  /* 0x00000000ff05723e */ /* 0x002fe200048070ff */
[----:B------:R-:W-:Y:S01]  /*e140*/  FMUL R0, R222, UR20 ;  /* 0x00000014de007c20 */ /* 0x000fe20008400000 */
[----:B------:R-:W-:Y:S01]  /*e150*/  FMUL R3, R223, UR20 ;  /* 0x00000014df037c20 */ /* 0x000fe20008400000 */
[----:B0-----:R-:W-:Y:S01]  /*e160*/  F2FP.SATFINITE.E4M3.F32.PACK_AB_MERGE_C R7, RZ, R2, RZ ;  /* 0x00000002ff07723e */ /* 0x001fe200048070ff */
[----:B------:R-:W2:Y:S02]  /*e170*/  LDL.LU R223, [R1+0x34] ;  /* 0x0000340001df7983 */ /* 0x000ea40000300800 */
[----:B------:R-:W-:-:S02]  /*e180*/  F2FP.SATFINITE.E4M3.F32.PACK_AB_MERGE_C R13, RZ, R0, RZ ;  /* 0x00000000ff0d723e */ /* 0x000fc400048070ff */
[----:B------:R-:W2:Y:S01]  /*e190*/  LDL.LU R222, [R1+0x38] ;  /* 0x0000380001de7983 */ /* 0x000ea20000300800 */
[----:B------:R-:W-:Y:S01]  /*e1a0*/  F2FP.SATFINITE.E4M3.F32.PACK_AB_MERGE_C R9, RZ, R3, RZ ;  /* 0x00000003ff09723e */ /* 0x000fe200048070ff */
[----:B------:R-:W-:Y:S02]  /*e1b0*/  FMUL R2, R224, UR20 ;  /* 0x00000014e0027c20 */ /* 0x000fe40008400000 */
[----:B------:R-:W2:Y:S04]  /*e1c0*/  LDL.LU R224, [R1+0x3c] ;  /* 0x00003c0001e07983 */ /* 0x000ea80000300800 */
[----:B------:R-:W-:Y:S01]  /*e1d0*/  @!P6 STG.E.U8 desc[UR14][R30.64+0x49], R5 ;  /* 0x000049051e00e986 */ /* 0x000fe2000c10110e */
[----:B---3--:R-:W-:-:S03]  /*e1e0*/  FMUL R0, R225, UR20 ;  /* 0x00000014e1007c20 */ /* 0x008fc60008400000 */
[----:B------:R0:W-:Y:S04]  /*e1f0*/  @!P3 STG.E.U8 desc[UR14][R28.64+0x50], R7 ;  /* 0x000050071c00b986 */ /* 0x0001e8000c10110e */
[----:B------:R-:W3:Y:S01]  /*e200*/  LDL.LU R225, [R1+0x40] ;  /* 0x0000400001e17983 */ /* 0x000ee20000300800 */
[----:B----4-:R-:W-:-:S03]  /*e210*/  FMUL R3, R227, UR20 ;  /* 0x00000014e3037c20 */ /* 0x010fc60008400000 */
[----:B------:R-:W4:Y:S01]  /*e220*/  LDL.LU R227, [R1+0x44] ;  /* 0x0000440001e37983 */ /* 0x000f220000300800 */
[----:B0-----:R-:W-:Y:S01]  /*e230*/  F2FP.SATFINITE.E4M3.F32.PACK_AB_MERGE_C R7, RZ, R0, RZ ;  /* 0x00000000ff07723e */ /* 0x001fe200048070ff */
[----:B------:R-:W-:Y:S02]  /*e240*/  FMUL R0, R226, UR20 ;  /* 0x00000014e2007c20 */ /* 0x000fe40008400000 */
[----:B------:R-:W4:Y:S01]  /*e250*/  LDL.LU R226, [R1+0x48] ;  /* 0x0000480001e27983 */ /* 0x000f220000300800 */
[C---:B------:R-:W-:Y:S02]  /*e260*/  ISETP.LT.OR P2, PT, R42.reuse, 0x52, !P1 ;  /* 0x000000522a00780c */ /* 0x040fe40004f41670 */
[C---:B------:R-:W-:Y:S01]  /*e270*/  ISETP.LT.OR P6, PT, R42.reuse, 0x52, !P0 ;  /* 0x000000522a00780c */ /* 0x040fe200047c1670 */
[----:B------:R-:W4:Y:S01]  /*e280*/  LDL.LU R218, [R1+0x4c] ;  /* 0x00004c0001da7983 */ /* 0x000f220000300800 */
[----:B------:R-:W-:Y:S02]  /*e290*/  F2FP.SATFINITE.E4M3.F32.PACK_AB_MERGE_C R5, RZ, R2, RZ ;  /* 0x00000002ff05723e */ /* 0x000fe400048070ff */
[----:B------:R-:W-:-:S02]  /*e2a0*/  ISETP.LT.OR P5, PT, R42, 0x51, !P0 ;  /* 0x000000512a00780c */ /* 0x000fc400047a1670 */
[----:B------:R-:W-:Y:S02]  /*e2b0*/  F2FP.SATFINITE.E4M3.F32.PACK_AB_MERGE_C R11, RZ, R0, RZ ;  /* 0x00000000ff0b723e */ /* 0x000fe400048070ff */
[----:B------:R-:W-:-:S03]  /*e2c0*/  ISETP.LT.OR P3, PT, R42, 0x59, !P1 ;  /* 0x000000592a00780c */ /* 0x000fc60004f61670 */
[----:B------:R0:W-:Y:S01]  /*e2d0*/  @!P2 STG.E.U8 desc[UR14][R28.64+0x51], R9 ;  /* 0x000051091c00a986 */ /* 0x0001e2000c10110e */
[----:B------:R-:W-:-:S03]  /*e2e0*/  ISETP.LT.OR P2, PT, R42, 0x5a, !P1 ;  /* 0x0000005a2a00780c */ /* 0x000fc60004f41670 */
[----:B------:R1:W-:Y:S01]  /*e2f0*/  @!P6 STG.E.U8 desc[UR14][R30.64+0x51], R5 ;  /* 0x000051051e00e986 */ /* 0x0003e2000c10110e */
[----:B------:R-:W-:-:S03]  /*e300*/  ISETP.LT.OR P6, PT, R42, 0x5a, !P0 ;  /* 0x0000005a2a00780c */ /* 0x000fc600047c1670 */
[----:B------:R-:W-:Y:S01]  /*e310*/  @!P5 STG.E.U8 desc[UR14][R30.64+0x50], R13 ;  /* 0x0000500d1e00d986 */ /* 0x000fe2000c10110e */
[----:B0-----:R-:W-:-:S03]  /*e320*/  F2FP.SATFINITE.E4M3.F32.PACK_AB_MERGE_C R9, RZ, R3, RZ ;  /* 0x00000003ff09723e */ /* 0x001fc600048070ff */
[----:B------:R0:W-:Y:S04]  /*e330*/  @!P3 STG.E.U8 desc[UR14][R28.64+0x58], R7 ;  /* 0x000058071c00b986 */ /* 0x0001e8000c10110e */
[----:B------:R0:W-:Y:S01]  /*e340*/  @!P2 STG.E.U8 desc[UR14][R28.64+0x59], R9 ;  /* 0x000059091c00a986 */ /* 0x0001e2000c10110e */
[----:B--2---:R-:W-:-:S03]  /*e350*/  FMUL R0, R220, UR20 ;  /* 0x00000014dc007c20 */ /* 0x004fc60008400000 */
[----:B------:R-:W2:Y:S01]  /*e360*/  LDL.LU R220, [R1+0x50] ;  /* 0x0000500001dc7983 */ /* 0x000ea20000300800 */
[----:B------:R-:W-:-:S03]  /*e370*/  FMUL R2, R221, UR20 ;  /* 0x00000014dd027c20 */ /* 0x000fc60008400000 */
[----:B------:R-:W2:Y:S01]  /*e380*/  LDL.LU R221, [R1+0x54] ;  /* 0x0000540001dd7983 */ /* 0x000ea20000300800 */
[----:B-1----:R-:W-:Y:S01]  /*e390*/  F2FP.SATFINITE.E4M3.F32.PACK_AB_MERGE_C R5, RZ, R0, RZ ;  /* 0x00000000ff05723e */ /* 0x002fe200048070ff */
[----:B------:R-:W-:Y:S02]  /*e3a0*/  FMUL R3, R223, UR20 ;  /* 0x00000014df037c20 */ /* 0x000fe40008400000 */
[----:B------:R-:W2:Y:S01]  /*e3b0*/  LDL.LU R223, [R1+0x58] ;  /* 0x0000580001df7983 */ /* 0x000ea20000300800 */
[----:B0-----:R-:W-:Y:S01]  /*e3c0*/  F2FP.SATFINITE.E4M3.F32.PACK_AB_MERGE_C R7, RZ, R2, RZ ;  /* 0x00000002ff07723e */ /* 0x001fe200048070ff */
[----:B------:R-:W-:Y:S01]  /*e3d0*/  FMUL R4, R222, UR20 ;  /* 0x00000014de047c20 */ /* 0x000fe20008400000 */
[----:B------:R-:W-:Y:S01]  /*e3e0*/  F2FP.SATFINITE.E4M3.F32.PACK_AB_MERGE_C R9, RZ, R3, RZ ;  /* 0x00000003ff09723e */ /* 0x000fe200048070ff */
[----:B------:R-:W2:Y:S01]  /*e3f0*/  LDL.LU R222, [R1+0x5c] ;  /* 0x00005c0001de7983 */ /* 0x000ea20000300800 */
[----:B------:R-:W-:-:S03]  /*e400*/  FMUL R0, R224, UR20 ;  /* 0x00000014e0007c20 */ /* 0x000fc60008400000 */
[----:B------:R0:W-:Y:S04]  /*e410*/  @!P6 STG.E.U8 desc[UR14][R30.64+0x59], R5 ;  /* 0x000059051e00e986 */ /* 0x0001e8000c10110e */
[----:B------:R-:W2:Y:S01]  /*e420*/  LDL.LU R224, [R1+0x60] ;  /* 0x0000600001e07983 */ /* 0x000ea20000300800 */
[----:B0-----:R-:W-:Y:S01]  /*e430*/  F2FP.SATFINITE.E4M3.F32.PACK_AB_MERGE_C R5, RZ, R0, RZ ;  /* 0x00000000ff05723e */ /* 0x001fe200048070ff */
[----:B---3--:R-:W-:Y:S02]  /*e440*/  FMUL R2, R225, UR20 ;  /* 0x00000014e1027c20 */ /* 0x008fe40008400000 */
[----:B------:R-:W3:Y:S01]  /*e450*/  LDL.LU R225, [R1+0x64] ;  /* 0x0000640001e17983 */ /* 0x000ee20000300800 */
[----:B----4-:R-:W-:-:S03]  /*e460*/  FMUL R3, R227, UR20 ;  /* 0x00000014e3037c20 */ /* 0x010fc60008400000 */
[----:B------:R-:W4:Y:S01]  /*e470*/  LDL.LU R227, [R1+0x68] ;  /* 0x0000680001e37983 */ /* 0x000f220000300800 */
[----:B------:R-:W-:-:S03]  /*e480*/  FMUL R0, R226, UR20 ;  /* 0x00000014e2007c20 */ /* 0x000fc60008400000 */
[----:B------:R-:W4:Y:S01]  /*e490*/  LDL.LU R226, [R1+0x6c] ;  /* 0x00006c0001e27983 */ /* 0x000f220000300800 */
[C---:B------:R-:W-:Y:S02]  /*e4a0*/  ISETP.LT.OR P5, PT, R42.reuse, 0x59, !P0 ;  /* 0x000000592a00780c */ /* 0x040fe400047a1670 */
[C---:B------:R-:W-:Y:S02]  /*e4b0*/  ISETP.LT.OR P2, PT, R42.reuse, 0x62, !P1 ;  /* 0x000000622a00780c */ /* 0x040fe40004f41670 */
[C---:B------:R-:W-:Y:S02]  /*e4c0*/  ISETP.LT.OR P3, PT, R42.reuse, 0x61, !P1 ;  /* 0x000000612a00780c */ /* 0x040fe40004f61670 */
[----:B------:R-:W-:-:S07]  /*e4d0*/  ISETP.LT.OR P6, PT, R42, 0x62, !P0 ;  /* 0x000000622a00780c */ /* 0x000fce00047c1670 */
[----:B------:R-:W-:Y:S01]  /*e4e0*/  @!P5 STG.E.U8 desc[UR14][R30.64+0x58], R11 ;  /* 0x0000580b1e00d986 */ /* 0x000fe2000c10110e */
[----:B------:R-:W-:-:S03]  /*e4f0*/  ISETP.LT.OR P5, PT, R42, 0x61, !P0 ;  /* 0x000000612a00780c */ /* 0x000fc600047a1670 */
[----:B------:R0:W-:Y:S01]  /*e500*/  @!P2 STG.E.U8 desc[UR14][R28.64+0x61], R9 ;  /* 0x000061091c00a986 */ /* 0x0001e2000c10110e */
[----:B------:R-:W-:-:S03]  /*e510*/  ISETP.LT.OR P2, PT, R42, 0x6a, !P1 ;  /* 0x0000006a2a00780c */ /* 0x000fc60004f41670 */
[----:B------:R1:W-:Y:S01]  /*e520*/  @!P3 STG.E.U8 desc[UR14][R28.64+0x60], R7 ;  /* 0x000060071c00b986 */ /* 0x0003e2000c10110e */
[----:B------:R-:W-:Y:S02]  /*e530*/  ISETP.LT.OR P3, PT, R42, 0x69, !P1 ;  /* 0x000000692a00780c */ /* 0x000fe40004f61670 */
[----:B------:R-:W-:Y:S01]  /*e540*/  F2FP.SATFINITE.E4M3.F32.PACK_AB_MERGE_C R13, RZ, R4, RZ ;  /* 0x00000004ff0d723e */ /* 0x000fe200048070ff */
[----:B------:R1:W-:Y:S01]  /*e550*/  @!P6 STG.E.U8 desc[UR14][R30.64+0x61], R5 ;  /* 0x000061051e00e986 */ /* 0x0003e2000c10110e */
[----:B0-----:R-:W-:-:S03]  /*e560*/  F2FP.SATFINITE.E4M3.F32.PACK_AB_MERGE_C R9, RZ, R3, RZ ;  /* 0x00000003ff09723e */ /* 0x001fc600048070ff */
[----:B------:R-:W-:Y:S01]  /*e570*/  @!P5 STG.E.U8 desc[UR14][R30.64+0x60], R13 ;  /* 0x0000600d1e00d986 */ /* 0x000fe2000c10110e */
[----:B-1----:R-:W-:-:S03]  /*e580*/  F2FP.SATFINITE.E4M3.F32.PACK_AB_MERGE_C R7, RZ, R2, RZ ;  /* 0x00000002ff07723e */ /* 0x002fc600048070ff */
[----:B------:R-:W-:Y:S01]  /*e590*/  @!P2 STG.E.U8 desc[UR14][R28.64+0x69], R9 ;  /* 0x000069091c00a986 */ /* 0x000fe2000c10110e */
[C---:B------:R-:W-:Y:S02]  /*e5a0*/  ISETP.LT.OR P5, PT, R42.reuse, 0x69, !P0 ;  /* 0x000000692a00780c */ /* 0x040fe400047a1670 */
[C---:B------:R-:W-:Y:S01]  /*e5b0*/  ISETP.LT.OR P6, PT, R42.reuse, 0x6a, !P0 ;  /* 0x0000006a2a00780c */ /* 0x040fe200047c1670 */
[----:B------:R0:W-:Y:S01]  /*e5c0*/  @!P3 STG.E.U8 desc[UR14][R28.64+0x68], R7 ;  /* 0x000068071c00b986 */ /* 0x0001e2000c10110e */
[----:B------:R-:W-:Y:S01]  /*e5d0*/  ISETP.LT.OR P2, PT, R42, 0x72, !P1 ;  /* 0x000000722a00780c */ /* 0x000fe20004f41670 */
[----:B------:R-:W-:Y:S01]  /*e5e0*/  FMUL R2, R218, UR20 ;  /* 0x00000014da027c20 */ /* 0x000fe20008400000 */
[----:B------:R-:W-:Y:S02]  /*e5f0*/  ISETP.LT.OR P3, PT, R42, 0x71, !P1 ;  /* 0x000000712a00780c */ /* 0x000fe40004f61670 */
[----:B------:R-:W-:Y:S02]  /*e600*/  F2FP.SATFINITE.E4M3.F32.PACK_AB_MERGE_C R11, RZ, R0, RZ ;  /* 0x00000000ff0b723e */ /* 0x000fe400048070ff */
[----:B------:R-:W-:-:S03]  /*e610*/  F2FP.SATFINITE.E4M3.F32.PACK_AB_MERGE_C R5, RZ, R2, RZ ;  /* 0x00000002ff05723e */ /* 0x000fc600048070ff */
[----:B------:R-:W-:Y:S01]  /*e620*/  @!P5 STG.E.U8 desc[UR14][R30.64+0x68], R11 ;  /* 0x0000680b1e00d986 */ /* 0x000fe2000c10110e */
[----:B------:R-:W-:-:S03]  /*e630*/  ISETP.LT.OR P5, PT, R42, 0x71, !P0 ;  /* 0x000000712a00780c */ /* 0x000fc600047a1670 */
[----:B------:R-:W-:Y:S01]  /*e640*/  @!P6 STG.E.U8 desc[UR14][R30.64+0x69], R5 ;  /* 0x000069051e00e986 */ /* 0x000fe2000c10110e */
[----:B------:R-:W-:Y:S01]  /*e650*/  ISETP.LT.OR P6, PT, R42, 0x72, !P0 ;  /* 0x000000722a00780c */ /* 0x000fe200047c1670 */
[----:B--2---:R-:W-:Y:S01]  /*e660*/  FMUL R0, R220, UR20 ;  /* 0x00000014dc007c20 */ /* 0x004fe20008400000 */
[----:B------:R-:W-:-:S04]  /*e670*/  FMUL R3, R221, UR20 ;  /* 0x00000014dd037c20 */ /* 0x000fc80008400000 */
[----:B0-----:R-:W-:Y:S02]  /*e680*/  F2FP.SATFINITE.E4M3.F32.PACK_AB_MERGE_C R7, RZ, R0, RZ ;  /* 0x00000000ff07723e */ /* 0x001fe400048070ff */
[----:B------:R-:W-:Y:S01]  /*e690*/  F2FP.SATFINITE.E4M3.F32.PACK_AB_MERGE_C R9, RZ, R3, RZ ;  /* 0x00000003ff09723e */ /* 0x000fe200048070ff */
[----:B------:R-:W-:Y:S02]  /*e6a0*/  FMUL R0, R223, UR20 ;  /* 0x00000014df007c20 */ /* 0x000fe40008400000 */
[----:B------:R0:W-:Y:S01]  /*e6b0*/  @!P3 STG.E.U8 desc[UR14][R28.64+0x70], R7 ;  /* 0x000070071c00b986 */ /* 0x0001e2000c10110e */
[----:B------:R-:W-:-:S03]  /*e6c0*/  ISETP.LT.OR P3, PT, R42, 0x79, !P0 ;  /* 0x000000792a00780c */ /* 0x000fc60004761670 */
[----:B------:R1:W-:Y:S01]  /*e6d0*/  @!P2 STG.E.U8 desc[UR14][R28.64+0x71], R9 ;  /* 0x000071091c00a986 */ /* 0x0003e2000c10110e */
[C---:B------:R-:W-:Y:S02]  /*e6e0*/  ISETP.LT.OR P2, PT, R42.reuse, 0x79, !P1 ;  /* 0x000000792a00780c */ /* 0x040fe40004f41670 */
[----:B------:R-:W-:Y:S02]  /*e6f0*/  ISETP.LT.OR P1, PT, R42, 0x7a, !P1 ;  /* 0x0000007a2a00780c */ /* 0x000fe40004f21670 */
[----:B------:R-:W-:Y:S01]  /*e700*/  F2FP.SATFINITE.E4M3.F32.PACK_AB_MERGE_C R13, RZ, R0, RZ ;  /* 0x00000000ff0d723e */ /* 0x000fe200048070ff */
[----:B------:R-:W-:Y:S01]  /*e710*/  FMUL R0, R222, UR20 ;  /* 0x00000014de007c20 */ /* 0x000fe20008400000 */
[----:B------:R-:W-:Y:S01]  /*e720*/  ISETP.LT.OR P0, PT, R42, 0x7a, !P0 ;  /* 0x0000007a2a00780c */ /* 0x000fe20004701670 */
[----:B------:R-:W-:-:S03]  /*e730*/  FMUL R2, R224, UR20 ;  /* 0x00000014e0027c20 */ /* 0x000fc60008400000 */
[----:B0-----:R-:W-:Y:S02]  /*e740*/  F2FP.SATFINITE.E4M3.F32.PACK_AB_MERGE_C R7, RZ, R0, RZ ;  /* 0x00000000ff07723e */ /* 0x001fe400048070ff */
[----:B-1----:R-:W-:Y:S01]  /*e750*/  F2FP.SATFINITE.E4M3.F32.PACK_AB_MERGE_C R9, RZ, R2, RZ ;  /* 0x00000002ff09723e */ /* 0x002fe200048070ff */
[----:B---3--:R-:W-:Y:S01]  /*e760*/  FMUL R3, R225, UR20 ;  /* 0x00000014e1037c20 */ /* 0x008fe20008400000 */
[----:B----4-:R-:W-:Y:S01]  /*e770*/  FMUL R4, R227, UR20 ;  /* 0x00000014e3047c20 */ /* 0x010fe20008400000 */
[----:B------:R-:W-:-:S03]  /*e780*/  FMUL R5, R226, UR20 ;  /* 0x00000014e2057c20 */ /* 0x000fc60008400000 */
[----:B------:R-:W-:Y:S02]  /*e790*/  F2FP.SATFINITE.E4M3.F32.PACK_AB_MERGE_C R3, RZ, R3, RZ ;  /* 0x00000003ff03723e */ /* 0x000fe400048070ff */
[----:B------:R-:W-:Y:S02]  /*e7a0*/  F2FP.SATFINITE.E4M3.F32.PACK_AB_MERGE_C R11, RZ, R4, RZ ;  /* 0x00000004ff0b723e */ /* 0x000fe400048070ff */
[----:B------:R-:W-:Y:S01]  /*e7b0*/  F2FP.SATFINITE.E4M3.F32.PACK_AB_MERGE_C R5, RZ, R5, RZ ;  /* 0x00000005ff05723e */ /* 0x000fe200048070ff */
[----:B------:R0:W-:Y:S04]  /*e7c0*/  @!P5 STG.E.U8 desc[UR14][R30.64+0x70], R13 ;  /* 0x0000700d1e00d986 */ /* 0x0001e8000c10110e */
[----:B------:R0:W-:Y:S04]  /*e7d0*/  @!P6 STG.E.U8 desc[UR14][R30.64+0x71], R7 ;  /* 0x000071071e00e986 */ /* 0x0001e8000c10110e */
[----:B------:R0:W-:Y:S04]  /*e7e0*/  @!P2 STG.E.U8 desc[UR14][R28.64+0x78], R9 ;  /* 0x000078091c00a986 */ /* 0x0001e8000c10110e */
[----:B------:R0:W-:Y:S04]  /*e7f0*/  @!P1 STG.E.U8 desc[UR14][R28.64+0x79], R3 ;  /* 0x000079031c009986 */ /* 0x0001e8000c10110e */
[----:B------:R0:W-:Y:S04]  /*e800*/  @!P3 STG.E.U8 desc[UR14][R30.64+0x78], R11 ;  /* 0x0000780b1e00b986 */ /* 0x0001e8000c10110e */
[----:B------:R0:W-:Y:S02]  /*e810*/  @!P0 STG.E.U8 desc[UR14][R30.64+0x79], R5 ;  /* 0x000079051e008986 */ /* 0x0001e4000c10110e */
.L_x_293:
[----:B------:R-:W-:Y:S05]  /*e820*/  BSYNC B0 ;  /* 0x0000000000007941 */ /* 0x000fea0003800000 */
.L_x_35:
[----:B0----5:R-:W2:Y:S04]  /*e830*/  LDL.LU R3, [R1+0x78] ;  /* 0x0000780001037983 */ /* 0x021ea80000300800 */
[----:B------:R-:W2:Y:S01]  /*e840*/  LDL.LU R2, [R1+0x7c] ;  /* 0x00007c0001027983 */ /* 0x000ea20000300800 */
[----:B------:R-:W-:Y:S01]  /*e850*/  ULDC UR6, c[0x0][0xc] ;  /* 0x0000030000067ab9 */ /* 0x000fe20000000800 */
[----:B------:R-:W-:Y:S01]  /*e860*/  ULDC UR7, c[0x0][0x10] ;  /* 0x0000040000077ab9 */ /* 0x000fe20000000800 */
[----:B------:R-:W2:Y:S01]  /*e870*/  LDC R5, c[0x0][0x14] ;  /* 0x00000500ff057b82 */ /* 0x000ea20000000800 */
[----:B------:R-:W-:Y:S01]  /*e880*/  UIMAD.WIDE.U32 UR6, UR6, UR7, URZ ;  /* 0x00000007060672a5 */ /* 0x000fe2000f8e003f */
[----:B------:R-:W-:Y:S01]  /*e890*/  PRMT R0, RZ, 0x7610, R0 ;  /* 0x00007610ff007816 */ /* 0x000fe20000000000 */
[----:B------:R-:W-:-:S04]  /*e8a0*/  UMOV UR12, 0xffffffff ;  /* 0xffffffff000c7882 */ /* 0x000fc80000000000 */
[----:B--2---:R-:W-:-:S04]  /*e8b0*/  IMAD.WIDE.U32 R2, R5, UR6, R2 ;  /* 0x0000000605027c25 */ /* 0x004fc8000f8e0002 */
[----:B------:R-:W-:Y:S01]  /*e8c0*/  IMAD R5, R5, UR7, RZ ;  /* 0x0000000705057c24 */ /* 0x000fe2000f8e02ff */
[----:B------:R-:W-:Y:S01]  /*e8d0*/  ULDC.64 UR6, c[0x0][0x650] ;  /* 0x0001940000067ab9 */ /* 0x000fe20000000a00 */
[----:B------:R-:W-:Y:S01]  /*e8e0*/  IMAD.MOV.U32 R19, RZ, RZ, R2 ;  /* 0x000000ffff137224 */ /* 0x000fe200078e0002 */
[----:B------:R-:W-:Y:S01]  /*e8f0*/  ISETP.GE.U32.AND P0, PT, R2, UR6, PT ;  /* 0x0000000602007c0c */ /* 0x000fe2000bf06070 */
[----:B------:R-:W-:Y:S02]  /*e900*/  IMAD.IADD R22, R3, 0x1, R5 ;  /* 0x0000000103167824 */ /* 0x000fe400078e0205 */
[----:B------:R-:W-:-:S03]  /*e910*/  IMAD.MOV.U32 R2, RZ, RZ, -0x1 ;  /* 0xffffffffff027424 */ /* 0x000fc600078e00ff */
[----:B------:R0:W-:Y:S01]  /*e920*/  STL [R1+0x78], R22 ;  /* 0x0000781601007387 */ /* 0x0001e20000100800 */
[----:B------:R-:W-:-:S03]  /*e930*/  ISETP.GE.U32.AND.EX P0, PT, R22, UR7, PT, P0 ;  /* 0x0000000716007c0c */ /* 0x000fc6000bf06100 */
[----:B------:R0:W-:Y:S04]  /*e940*/  STL [R1+0x7c], R19 ;  /* 0x00007c1301007387 */ /* 0x0001e80000100800 */
[----:B------:R0:W-:Y:S06]  /*e950*/  STL [R1+0x80], R2 ;  /* 0x0000800201007387 */ /* 0x0001ec0000100800 */
[----:B------:R-:W-:Y:S05]  /*e960*/  @P0 BRA `(.L_x_294) ;  /* 0x00000004006c0947 */ /* 0x000fea0003800000 */
[----:B------:R-:W2:Y:S01]  /*e970*/  S2R R14, SR_CTAID.X ;  /* 0x00000000000e7919 */ /* 0x000ea20000002500 */
[----:B------:R-:W5:Y:S01]  /*e980*/  LDC.64 R8, c[0x0][0x628] ;  /* 0x00018a00ff087b82 */ /* 0x000f620000000a00 */
[----:B------:R-:W-:Y:S01]  /*e990*/  ULDC UR6, c[0x0][0x150] ;  /* 0x0000540000067ab9 */ /* 0x000fe20000000800 */
[----:B------:R-:W-:Y:S01]  /*e9a0*/  IMAD.MOV.U32 R6, RZ, RZ, R19 ;  /* 0x000000ffff067224 */ /* 0x000fe200078e0013 */
[----:B------:R-:W0:Y:S01]  /*e9b0*/  S2R R16, SR_CTAID.Y ;  /* 0x0000000000107919 */ /* 0x000e220000002600 */
[----:B------:R-:W-:-:S04]  /*e9c0*/  IMAD.MOV.U32 R7, RZ, RZ, R22 ;  /* 0x000000ffff077224 */ /* 0x000fc800078e0016 */
[----:B------:R-:W0:Y:S08]  /*e9d0*/  LDC R17, c[0x0][0x144] ;  /* 0x00005100ff117b82 */ /* 0x000e300000000800 */
[----:B------:R-:W0:Y:S08]  /*e9e0*/  LDC R10, c[0x0][0x630] ;  /* 0x00018c00ff0a7b82 */ /* 0x000e300000000800 */
[----:B------:R-:W0:Y:S01]  /*e9f0*/  LDC.64 R12, c[0x0][0x620] ;  /* 0x00018800ff0c7b82 */ /* 0x000e220000000a00 */
[----:B-----5:R-:W-:-:S04]  /*ea00*/  ISETP.NE.U32.AND P0, PT, R8, RZ, PT ;  /* 0x000000ff0800720c */ /* 0x020fc80003f05070 */
[----:B------:R-:W-:Y:S02]  /*ea10*/  ISETP.NE.AND.EX P0, PT, R9, RZ, PT, P0 ;  /* 0x000000ff0900720c */ /* 0x000fe40003f05300 */
[----:B--2---:R-:W-:-:S05]  /*ea20*/  I2FP.F32.U32 R0, R14 ;  /* 0x0000000e00007245 */ /* 0x004fca0000201000 */
[----:B------:R-:W-:-:S04]  /*ea30*/  FMUL R0, R0, UR6 ;  /* 0x0000000600007c20 */ /* 0x000fc80008400000 */
[----:B------:R2:W0:Y:S02]  /*ea40*/  F2I.U32.TRUNC.NTZ R15, R0 ;  /* 0x00000000000f7305 */ /* 0x000424000020f000 */
[----:B------:R-:W-:Y:S05]  /*ea50*/  @!P0 BRA `(.L_x_295) ;  /* 0x0000000000288947 */ /* 0x000fea0003800000 */
[----:B--2---:R-:W2:Y:S02]  /*ea60*/  LDC R0, c[0x0][0x634] ;  /* 0x00018d00ff007b82 */ /* 0x004ea40000000800 */
[----:B--2---:R-:W-:-:S05]  /*ea70*/  IADD3 R7, P0, R19, R0, RZ ;  /* 0x0000000013077210 */ /* 0x004fca0007f1e0ff */
[----:B------:R-:W-:-:S04]  /*ea80*/  IMAD.X R11, RZ, RZ, R22, P0 ;  /* 0x000000ffff0b7224 */ /* 0x000fc800000e0616 */
[----:B0-----:R-:W-:-:S04]  /*ea90*/  IMAD.WIDE.U32 R2, R11, R8, RZ ;  /* 0x000000080b027225 */ /* 0x001fc800078e00ff */
[----:B------:R-:W-:-:S04]  /*eaa0*/  IMAD.WIDE.U32 R4, P0, R7, R9, R2 ;  /* 0x0000000907047225 */ /* 0x000fc80007800002 */
[----:B------:R-:W-:-:S04]  /*eab0*/  IMAD.WIDE.U32 R2, R7, R8, RZ ;  /* 0x0000000807027225 */ /* 0x000fc800078e00ff */
[----:B------:R-:W-:Y:S01]  /*eac0*/  IMAD.X R7, RZ, RZ, RZ, P0 ;  /* 0x000000ffff077224 */ /* 0x000fe200000e06ff */
[----:B------:R-:W-:Y:S01]  /*ead0*/  IADD3 RZ, P0, R3, R4, RZ ;  /* 0x0000000403ff7210 */ /* 0x000fe20007f1e0ff */
[----:B------:R-:W-:-:S04]  /*eae0*/  IMAD.MOV.U32 R6, RZ, RZ, R5 ;  /* 0x000000ffff067224 */ /* 0x000fc800078e0005 */
[----:B------:R-:W-:-:S08]  /*eaf0*/  IMAD.WIDE.U32.X R6, R11, R9, R6, P0 ;  /* 0x000000090b067225 */ /* 0x000fd000000e0406 */
.L_x_295:
[-CC-:B0-----:R-:W-:Y:S01]  /*eb00*/  SHF.R.U64 R24, R6, R10.reuse, R7.reuse ;  /* 0x0000000a06187219 */ /* 0x181fe20000001207 */
[----:B------:R-:W0:Y:S01]  /*eb10*/  LDC.64 R20, c[0x0][0x640] ;  /* 0x00019000ff147b82 */ /* 0x000e220000000a00 */
[----:B--2---:R-:W-:Y:S01]  /*eb20*/  SHF.R.U32.HI R0, RZ, R10, R7 ;  /* 0x0000000aff007219 */ /* 0x004fe20000011607 */
[----:B------:R-:W-:Y:S01]  /*eb30*/  IMAD.MOV.U32 R2, RZ, RZ, R19 ;  /* 0x000000ffff027224 */ /* 0x000fe200078e0013 */
[----:B------:R-:W-:Y:S01]  /*eb40*/  IADD3 R5, P0, RZ, -R24, RZ ;  /* 0x80000018ff057210 */ /* 0x000fe20007f1e0ff */
[----:B------:R-:W-:Y:S01]  /*eb50*/  IMAD.MOV R15, RZ, RZ, -R15 ;  /* 0x000000ffff0f7224 */ /* 0x000fe200078e0a0f */
[----:B------:R-:W-:Y:S01]  /*eb60*/  ULDC UR6, c[0x0][0x154] ;  /* 0x0000550000067ab9 */ /* 0x000fe20000000800 */
[----:B------:R-:W-:Y:S02]  /*eb70*/  IMAD.MOV.U32 R7, RZ, RZ, 0x1 ;  /* 0x00000001ff077424 */ /* 0x000fe400078e00ff */
[----:B------:R-:W2:Y:S01]  /*eb80*/  LDC R4, c[0x0][0x618] ;  /* 0x00018600ff047b82 */ /* 0x000ea20000000800 */
[----:B------:R-:W-:-:S02]  /*eb90*/  IMAD.X R3, RZ, RZ, ~R0, P0 ;  /* 0x000000ffff037224 */ /* 0x000fc400000e0e00 */
[----:B------:R-:W-:Y:S02]  /*eba0*/  IMAD R15, R17, R15, R14 ;  /* 0x0000000f110f7224 */ /* 0x000fe400078e020e */
[-C--:B------:R-:W-:Y:S02]  /*ebb0*/  IMAD R0, R3, R12.reuse, RZ ;  /* 0x0000000c03007224 */ /* 0x080fe400078e02ff */
[----:B------:R-:W-:Y:S01]  /*ebc0*/  IMAD.MOV.U32 R3, RZ, RZ, R22 ;  /* 0x000000ffff037224 */ /* 0x000fe200078e0016 */
[----:B------:R-:W5:Y:S01]  /*ebd0*/  LDC R6, c[0x0][0x608] ;  /* 0x00018200ff067b82 */ /* 0x000f620000000800 */
[----:B------:R-:W-:-:S04]  /*ebe0*/  IMAD.WIDE.U32 R2, R5, R12, R2 ;  /* 0x0000000c05027225 */ /* 0x000fc800078e0002 */
[----:B------:R-:W-:-:S03]  /*ebf0*/  IMAD R5, R5, R13, R0 ;  /* 0x0000000d05057224 */ /* 0x000fc600078e0200 */
[----:B------:R-:W1:Y:S01]  /*ec00*/  LDC R18, c[0x0][0x658] ;  /* 0x00019600ff127b82 */ /* 0x000e620000000800 */
[----:B------:R-:W-:Y:S01]  /*ec10*/  I2FP.F32.U32 R0, R16 ;  /* 0x0000001000007245 */ /* 0x000fe20000201000 */
[----:B------:R-:W-:Y:S01]  /*ec20*/  IMAD.IADD R3, R3, 0x1, R5 ;  /* 0x0000000103037824 */ /* 0x000fe200078e0205 */
[----:B0-----:R-:W-:Y:S01]  /*ec30*/  ISETP.NE.U32.AND P0, PT, R20, RZ, PT ;  /* 0x000000ff1400720c */ /* 0x001fe20003f05070 */
[----:B------:R-:W-:Y:S02]  /*ec40*/  IMAD.MOV.U32 R5, RZ, RZ, -0x1 ;  /* 0xffffffffff057424 */ /* 0x000fe400078e00ff */
[----:B------:R-:W-:Y:S02]  /*ec50*/  FMUL R0, R0, UR6 ;  /* 0x0000000600007c20 */ /* 0x000fe40008400000 */
[----:B------:R-:W0:Y:S01]  /*ec60*/  LDC R13, c[0x0][0x148] ;  /* 0x00005200ff0d7b82 */ /* 0x000e220000000800 */
[----:B--2---:R-:W-:Y:S01]  /*ec70*/  SHF.R.U64 R10, R2, R4, R3 ;  /* 0x00000004020a7219 */ /* 0x004fe20000001203 */
[----:B------:R2:W0:Y:S01]  /*ec80*/  F2I.U32.TRUNC.NTZ R12, R0 ;  /* 0x00000000000c7305 */ /* 0x000422000020f000 */
[----:B------:R-:W-:-:S02]  /*ec90*/  ISETP.NE.AND.EX P0, PT, R21, RZ, PT, P0 ;  /* 0x000000ff1500720c */ /* 0x000fc40003f05300 */
[----:B------:R-:W-:-:S03]  /*eca0*/  SHF.R.U32.HI R3, RZ, R4, R3 ;  /* 0x00000004ff037219 */ /* 0x000fc60000011603 */
[----:B------:R-:W0:Y:S01]  /*ecb0*/  LDC R14, c[0x0][0x600] ;  /* 0x00018000ff0e7b82 */ /* 0x000e220000000800 */
[-CC-:B-----5:R-:W-:Y:S02]  /*ecc0*/  SHF.R.U64 R8, R10, R6.reuse, R3.reuse ;  /* 0x000000060a087219 */ /* 0x1a0fe40000001203 */
[----:B------:R-:W-:-:S05]  /*ecd0*/  SHF.R.U32.HI R3, RZ, R6, R3 ;  /* 0x00000006ff037219 */ /* 0x000fca0000011603 */
[----:B------:R-:W0:Y:S01]  /*ece0*/  LDC R19, c[0x0][0x648] ;  /* 0x00019200ff137b82 */ /* 0x000e220000000800 */
[-CC-:B-1----:R-:W-:Y:S02]  /*ecf0*/  SHF.R.U64 R11, R8, R18.reuse, R3.reuse ;  /* 0x00000012080b7219 */ /* 0x182fe40000001203 */
[-C--:B------:R-:W-:Y:S02]  /*ed00*/  SHF.L.U32 R5, R5, R18.reuse, RZ ;  /* 0x0000001205057219 */ /* 0x080fe400000006ff */
[-C--:B------:R-:W-:Y:S01]  /*ed10*/  SHF.R.U32.HI R3, RZ, R18.reuse, R3 ;  /* 0x00000012ff037219 */ /* 0x080fe20000011603 */
[----:B------:R-:W-:Y:S01]  /*ed20*/  IMAD.MOV.U32 R2, RZ, RZ, R11 ;  /* 0x000000ffff027224 */ /* 0x000fe200078e000b */
[----:B------:R-:W-:Y:S01]  /*ed30*/  SHF.L.U32 R40, R7, R18, RZ ;  /* 0x0000001207287219 */ /* 0x000fe200000006ff */
[----:B------:R-:W1:Y:S01]  /*ed40*/  LDC R22, c[0x0][0x638] ;  /* 0x00018e00ff167b82 */ /* 0x000e620000000800 */
[----:B------:R-:W-:-:S07]  /*ed50*/  LOP3.LUT R17, RZ, R5, RZ, 0x33, !PT ;  /* 0x00000005ff117212 */ /* 0x000fce00078e33ff */
[----:B------:R-:W0:Y:S01]  /*ed60*/  LDC R23, c[0x0][0x610] ;  /* 0x00018400ff177b82 */ /* 0x000e220000000800 */
[----:B--2---:R-:W-:Y:S05]  /*ed70*/  @!P0 BRA `(.L_x_296) ;  /* 0x0000000000288947 */ /* 0x004fea0003800000 */
[----:B------:R-:W2:Y:S02]  /*ed80*/  LDC R0, c[0x0][0x64c] ;  /* 0x00019300ff007b82 */ /* 0x000ea40000000800 */
[----:B--2---:R-:W-:-:S05]  /*ed90*/  IADD3 R7, P0, R11, R0, RZ ;  /* 0x000000000b077210 */ /* 0x004fca0007f1e0ff */
        /* <DEDUP_REMOVED lines=8> */
.L_x_296:
[----:B0-----:R-:W-:Y:S01]  /*ee20*/  SHF.R.U64 R0, R2, R19, R3 ;  /* 0x0000001302007219 */ /* 0x001fe20000001203 */
[----:B------:R-:W-:Y:S01]  /*ee30*/  VIADD R3, R14, 0xffffffff ;  /* 0xffffffff0e037836 */ /* 0x000fe20000000000 */
[----:B------:R-:W-:Y:S01]  /*ee40*/  LOP3.LUT R5, R8, R17, RZ, 0xc0, !PT ;  /* 0x0000001108057212 */ /* 0x000fe200078ec0ff */
[----:B------:R-:W-:Y:S01]  /*ee50*/  IMAD.MOV R12, RZ, RZ, -R12 ;  /* 0x000000ffff0c7224 */ /* 0x000fe200078e0a0c */
[----:B------:R-:W-:Y:S01]  /*ee60*/  R2UR UR12, R24 ;  /* 0x00000000180c72ca */ /* 0x000fe200000e0000 */
[----:B------:R-:W-:Y:S01]  /*ee70*/  IMAD.MOV R2, RZ, RZ, -R0 ;  /* 0x000000ffff027224 */ /* 0x000fe200078e0a00 */
[----:B------:R-:W-:Y:S01]  /*ee80*/  LOP3.LUT R3, R10, R3, RZ, 0xc0, !PT ;  /* 0x000000030a037212 */ /* 0x000fe200078ec0ff */
[----:B------:R-:W-:Y:S02]  /*ee90*/  IMAD R40, R40, R0, R5 ;  /* 0x0000000028287224 */ /* 0x000fe400078e0205 */
[----:B------:R-:W-:Y:S02]  /*eea0*/  @P4 IMAD R15, R13, R12, R16 ;  /* 0x0000000c0d0f4224 */ /* 0x000fe400078e0210 */
[----:B-1----:R-:W-:-:S02]  /*eeb0*/  IMAD R0, R2, R22, R11 ;  /* 0x0000001602007224 */ /* 0x002fc400078e020b */
[----:B------:R-:W-:Y:S02]  /*eec0*/  IMAD R40, R40, R23, R15 ;  /* 0x0000001728287224 */ /* 0x000fe400078e020f */
[----:B------:R-:W-:Y:S02]  /*eed0*/  IMAD R3, R0, R14, R3 ;  /* 0x0000000e00037224 */ /* 0x000fe400078e0203 */
[----:B------:R-:W-:-:S03]  /*eee0*/  IMAD.MOV.U32 R0, RZ, RZ, 0x1 ;  /* 0x00000001ff007424 */ /* 0x000fc600078e00ff */
[----:B------:R-:W-:Y:S02]  /*eef0*/  SEL R2, R3, R40, !P4 ;  /* 0x0000002803027207 */ /* 0x000fe40006000000 */
[----:B------:R-:W-:-:S03]  /*ef00*/  SEL R40, R40, R3, !P4 ;  /* 0x0000000328287207 */ /* 0x000fc60006000000 */
[----:B------:R2:W-:Y:S04]  /*ef10*/  STL [R1+0x80], R2 ;  /* 0x0000800201007387 */ /* 0x0005e80000100800 */
.L_x_294:
[----:B------:R-:W-:Y:S01]  /*ef20*/  UIADD3 UR5, UR9, UR5, URZ ;  /* 0x0000000509057290 */ /* 0x000fe2000fffe03f */
[----:B------:R0:W-:Y:S01]  /*ef30*/  STL [R1+0x84], R40 ;  /* 0x0000842801007387 */ /* 0x0001e20000100800 */
[----:B------:R-:W-:Y:S02]  /*ef40*/  LOP3.LUT P0, RZ, R0, 0xff, RZ, 0xc0, !PT ;  /* 0x000000ff00ff7812 */ /* 0x000fe4000780c0ff */
[----:B------:R-:W-:Y:S02]  /*ef50*/  USHF.R.U32.HI UR6, URZ, 0x2, UR5 ;  /* 0x000000023f067899 */ /* 0x000fe40008011605 */
[----:B------:R-:W-:Y:S02]  /*ef60*/  UISETP.GT.U32.AND UP0, UPT, UR5, 0x3, UPT ;  /* 0x000000030500788c */ /* 0x000fe4000bf04070 */
[----:B------:R-:W-:Y:S02]  /*ef70*/  ULOP3.LUT UR6, UR6, 0x1, URZ, 0xc0, !UPT ;  /* 0x0000000106067892 */ /* 0x000fe4000f8ec03f */
[----:B------:R-:W-:-:S02]  /*ef80*/  UISETP.LT.U32.AND UP0, UPT, UR9, 0x4, UP0 ;  /* 0x000000040900788c */ /* 0x000fc40008701070 */
[----:B------:R-:W-:Y:S02]  /*ef90*/  UISETP.NE.U32.AND UP1, UPT, UR6, 0x1, UPT ;  /* 0x000000010600788c */ /* 0x000fe4000bf25070 */
[----:B------:R-:W-:Y:S02]  /*efa0*/  USEL UR7, URZ, 0x1, !UP0 ;  /* 0x000000013f077887 */ /* 0x000fe4000c000000 */
[----:B------:R-:W-:Y:S02]  /*efb0*/  UISETP.GT.U32.AND UP1, UPT, UR9, 0x3, !UP1 ;  /* 0x000000030900788c */ /* 0x000fe4000cf24070 */
[----:B------:R-:W-:Y:S02]  /*efc0*/  ULOP3.LUT UR5, UR5, 0x3, URZ, 0xc0, !UPT ;  /* 0x0000000305057892 */ /* 0x000fe4000f8ec03f */
[----:B------:R-:W-:-:S04]  /*efd0*/  USEL UR6, URZ, 0x1, !UP1 ;  /* 0x000000013f067887 */ /* 0x000fc8000c800000 */
[----:B------:R-:W-:Y:S01]  /*efe0*/  ULOP3.LUT UR4, UR6, UR4, UR7, 0x96, !UPT ;  /* 0x0000000406047292 */ /* 0x000fe2000f8e9607 */
[----:B0-----:R-:W-:Y:S11]  /*eff0*/  @P0 BRA `(.L_x_297) ;  /* 0xffffff2000bc0947 */ /* 0x001ff6000383ffff */
[----:B------:R-:W-:Y:S05]  /*f000*/  EXIT ;  /* 0x000000000000794d */ /* 0x000fea0003800000 */
.L_x_7:
[----:B------:R-:W2:Y:S01]  /*f010*/  LDL R18, [R1+0x7c] ;  /* 0x00007c0001127983 */ /* 0x000ea20000100800 */
[----:B------:R-:W-:-:S03]  /*f020*/  ULDC.64 UR4, c[0x0][0x650] ;  /* 0x0001940000047ab9 */ /* 0x000fc60000000a00 */
[----:B------:R-:W3:Y:S01]  /*f030*/  LDL R22, [R1+0x78] ;  /* 0x0000780001167983 */ /* 0x000ee20000100800 */
[----:B------:R-:W-:Y:S01]  /*f040*/  PRMT R4, RZ, 0x7610, R4 ;  /* 0x00007610ff047816 */ /* 0x000fe20000000004 */
[----:B------:R-:W-:Y:S02]  /*f050*/  IMAD.MOV.U32 R5, RZ, RZ, -0x1 ;  /* 0xffffffffff057424 */ /* 0x000fe400078e00ff */
[----:B------:R-:W-:Y:S02]  /*f060*/  IMAD.MOV.U32 R14, RZ, RZ, -0x1 ;  /* 0xffffffffff0e7424 */ /* 0x000fe400078e00ff */
[----:B------:R-:W-:Y:S01]  /*f070*/  IMAD.MOV.U32 R6, RZ, RZ, -0x1 ;  /* 0xffffffffff067424 */ /* 0x000fe200078e00ff */
[----:B--2---:R-:W-:-:S04]  /*f080*/  ISETP.GE.U32.AND P0, PT, R18, UR4, PT ;  /* 0x0000000412007c0c */ /* 0x004fc8000bf06070 */
[----:B---3--:R-:W-:-:S13]  /*f090*/  ISETP.GE.U32.AND.EX P0, PT, R22, UR5, PT, P0 ;  /* 0x0000000516007c0c */ /* 0x008fda000bf06100 */
[----:B------:R-:W-:Y:S05]  /*f0a0*/  @P0 BRA `(.L_x_298) ;  /* 0x00000004002c0947 */ /* 0x000fea0003800000 */
        /* <DEDUP_REMOVED lines=18> */
.L_x_299:
[----:B------:R-:W1:Y:S01]  /*f1d0*/  LDC.64 R20, c[0x0][0x640] ;  /* 0x00019000ff147b82 */ /* 0x000e620000000a00 */
[-CC-:B------:R-:W-:Y:S01]  /*f1e0*/  SHF.R.U64 R15, R8, R10.reuse, R9.reuse ;  /* 0x0000000a080f7219 */ /* 0x180fe20000001209 */
[----:B------:R-:W-:Y:S01]  /*f1f0*/  IMAD.MOV.U32 R24, RZ, RZ, 0x1 ;  /* 0x00000001ff187424 */ /* 0x000fe200078e00ff */
[----:B------:R-:W-:Y:S02]  /*f200*/  SHF.R.U32.HI R4, RZ, R10, R9 ;  /* 0x0000000aff047219 */ /* 0x000fe40000011609 */
[----:B------:R-:W-:-:S03]  /*f210*/  IADD3 R7, P0, RZ, -R15, RZ ;  /* 0x8000000fff077210 */ /* 0x000fc60007f1e0ff */
[----:B------:R-:W2:Y:S02]  /*f220*/  LDC R8, c[0x0][0x618] ;  /* 0x00018600ff087b82 */ /* 0x000ea40000000800 */
[----:B------:R-:W-:Y:S02]  /*f230*/  IMAD.X R5, RZ, RZ, ~R4, P0 ;  /* 0x000000ffff057224 */ /* 0x000fe400000e0e04 */
[----:B------:R-:W-:Y:S02]  /*f240*/  IMAD.MOV.U32 R4, RZ, RZ, R18 ;  /* 0x000000ffff047224 */ /* 0x000fe400078e0012 */
[-C--:B------:R-:W-:Y:S02]  /*f250*/  IMAD R6, R5, R16.reuse, RZ ;  /* 0x0000001005067224 */ /* 0x080fe400078e02ff */
[----:B------:R-:W3:Y:S01]  /*f260*/  LDC R14, c[0x0][0x608] ;  /* 0x00018200ff0e7b82 */ /* 0x000ee20000000800 */
[----:B------:R-:W-:Y:S02]  /*f270*/  IMAD.MOV.U32 R5, RZ, RZ, R22 ;  /* 0x000000ffff057224 */ /* 0x000fe400078e0016 */
[----:B------:R-:W-:-:S05]  /*f280*/  IMAD.WIDE.U32 R4, R7, R16, R4 ;  /* 0x0000001007047225 */ /* 0x000fca00078e0004 */
[----:B0-----:R-:W0:Y:S01]  /*f290*/  LDC R19, c[0x0][0x658] ;  /* 0x00019600ff137b82 */ /* 0x001e220000000800 */
[----:B------:R-:W-:Y:S01]  /*f2a0*/  IMAD R7, R7, R17, R6 ;  /* 0x0000001107077224 */ /* 0x000fe200078e0206 */
[----:B-1----:R-:W-:Y:S01]  /*f2b0*/  ISETP.NE.U32.AND P0, PT, R20, RZ, PT ;  /* 0x000000ff1400720c */ /* 0x002fe20003f05070 */
[----:B------:R-:W-:Y:S02]  /*f2c0*/  IMAD.MOV.U32 R6, RZ, RZ, -0x1 ;  /* 0xffffffffff067424 */ /* 0x000fe400078e00ff */
[----:B------:R-:W-:Y:S01]  /*f2d0*/  IMAD.IADD R5, R5, 0x1, R7 ;  /* 0x0000000105057824 */ /* 0x000fe200078e0207 */
[----:B------:R-:W-:Y:S02]  /*f2e0*/  ISETP.NE.AND.EX P0, PT, R21, RZ, PT, P0 ;  /* 0x000000ff1500720c */ /* 0x000fe40003f05300 */
[----:B------:R-:W1:Y:S02]  /*f2f0*/  LDC R16, c[0x0][0x600] ;  /* 0x00018000ff107b82 */ /* 0x000e640000000800 */
[----:B--2---:R-:W-:-:S02]  /*f300*/  SHF.R.U64 R10, R4, R8, R5 ;  /* 0x00000008040a7219 */ /* 0x004fc40000001205 */
[----:B------:R-:W-:-:S04]  /*f310*/  SHF.R.U32.HI R5, RZ, R8, R5 ;  /* 0x00000008ff057219 */ /* 0x000fc80000011605 */
[----:B------:R-:W2:Y:S01]  /*f320*/  LDC R18, c[0x0][0x648] ;  /* 0x00019200ff127b82 */ /* 0x000ea20000000800 */
[-CC-:B---3--:R-:W-:Y:S02]  /*f330*/  SHF.R.U64 R17, R10, R14.reuse, R5.reuse ;  /* 0x0000000e0a117219 */ /* 0x188fe40000001205 */
[----:B------:R-:W-:-:S05]  /*f340*/  SHF.R.U32.HI R4, RZ, R14, R5 ;  /* 0x0000000eff047219 */ /* 0x000fca0000011605 */
[----:B------:R-:W3:Y:S01]  /*f350*/  LDC R22, c[0x0][0x638] ;  /* 0x00018e00ff167b82 */ /* 0x000ee20000000800 */
[-CC-:B0-----:R-:W-:Y:S02]  /*f360*/  SHF.R.U64 R14, R17, R19.reuse, R4.reuse ;  /* 0x00000013110e7219 */ /* 0x181fe40000001204 */
[-C--:B------:R-:W-:Y:S02]  /*f370*/  SHF.L.U32 R6, R6, R19.reuse, RZ ;  /* 0x0000001306067219 */ /* 0x080fe400000006ff */
[----:B------:R-:W-:Y:S01]  /*f380*/  SHF.R.U32.HI R5, RZ, R19, R4 ;  /* 0x00000013ff057219 */ /* 0x000fe20000011604 */
[----:B------:R-:W-:Y:S01]  /*f390*/  IMAD.MOV.U32 R4, RZ, RZ, R14 ;  /* 0x000000ffff047224 */ /* 0x000fe200078e000e */
[----:B------:R-:W-:Y:S01]  /*f3a0*/  LOP3.LUT R26, RZ, R6, RZ, 0x33, !PT ;  /* 0x00000006ff1a7212 */ /* 0x000fe200078e33ff */
[----:B------:R-:W0:Y:S01]  /*f3b0*/  LDC R23, c[0x0][0x610] ;  /* 0x00018400ff177b82 */ /* 0x000e220000000800 */
[----:B------:R-:W-:Y:S05]  /*f3c0*/  @!P0 BRA `(.L_x_300) ;  /* 0x0000000000288947 */ /* 0x000fea0003800000 */
        /* <DEDUP_REMOVED lines=10> */
.L_x_300:
[----:B--2---:R-:W-:Y:S01]  /*f470*/  SHF.R.U64 R4, R4, R18, R5 ;  /* 0x0000001204047219 */ /* 0x004fe20000001205 */
[----:B-1----:R-:W-:Y:S01]  /*f480*/  VIADD R7, R16, 0xffffffff ;  /* 0xffffffff10077836 */ /* 0x002fe20000000000 */
[----:B------:R-:W-:Y:S01]  /*f490*/  SHF.L.U32 R24, R24, R19, RZ ;  /* 0x0000001318187219 */ /* 0x000fe200000006ff */
[----:B------:R-:W-:Y:S01]  /*f4a0*/  @P4 IMAD R0, R11, R12, R2 ;  /* 0x0000000c0b004224 */ /* 0x000fe200078e0202 */
[----:B------:R-:W-:Y:S01]  /*f4b0*/  LOP3.LUT R3, R17, R26, RZ, 0xc0, !PT ;  /* 0x0000001a11037212 */ /* 0x000fe200078ec0ff */
[----:B------:R-:W-:Y:S01]  /*f4c0*/  IMAD.MOV R5, RZ, RZ, -R4 ;  /* 0x000000ffff057224 */ /* 0x000fe200078e0a04 */
[----:B------:R-:W-:Y:S01]  /*f4d0*/  LOP3.LUT R7, R10, R7, RZ, 0xc0, !PT ;  /* 0x000000070a077212 */ /* 0x000fe200078ec0ff */
[----:B------:R-:W-:Y:S02]  /*f4e0*/  IMAD.MOV.U32 R6, RZ, RZ, R15 ;  /* 0x000000ffff067224 */ /* 0x000fe400078e000f */
[----:B------:R-:W-:Y:S02]  /*f4f0*/  IMAD R3, R24, R4, R3 ;  /* 0x0000000418037224 */ /* 0x000fe400078e0203 */
[----:B---3--:R-:W-:-:S02]  /*f500*/  IMAD R2, R5, R22, R14 ;  /* 0x0000001605027224 */ /* 0x008fc400078e020e */
[----:B0-----:R-:W-:Y:S02]  /*f510*/  IMAD R0, R3, R23, R0 ;  /* 0x0000001703007224 */ /* 0x001fe400078e0200 */
[----:B------:R-:W-:Y:S02]  /*f520*/  IMAD R5, R2, R16, R7 ;  /* 0x0000001002057224 */ /* 0x000fe400078e0207 */
[----:B------:R-:W-:-:S03]  /*f530*/  IMAD.MOV.U32 R4, RZ, RZ, 0x1 ;  /* 0x00000001ff047424 */ /* 0x000fc600078e00ff */
[----:B------:R-:W-:Y:S02]  /*f540*/  SEL R14, R5, R0, !P4 ;  /* 0x00000000050e7207 */ /* 0x000fe40006000000 */
[----:B------:R-:W-:-:S07]  /*f550*/  SEL R5, R0, R5, !P4 ;  /* 0x0000000500057207 */ /* 0x000fce0006000000 */
.L_x_298:
[----:B------:R-:W-:-:S08]  /*f560*/  NOP ;  /* 0x0000000000007918 */ /* 0x000fd00000000000 */
[----:B0-----:R-:W0:-:S00]  /*f570*/  USETMAXREG.DEALLOC.CTAPOOL 0x28 ;  /* 0x00000028000079c8 */ /* 0x001e0000080e0500 */
[----:B------:R-:W-:-:S13]  /*f580*/  ISETP.NE.AND P0, PT, RZ, UR8, PT ;  /* 0x00000008ff007c0c */ /* 0x000fda000bf05270 */
[----:B------:R-:W-:Y:S05]  /*f590*/  @P0 EXIT ;  /* 0x000000000000094d */ /* 0x000fea0003800000 */
[----:B0-----:R-:W-:Y:S01]  /*f5a0*/  LOP3.LUT P0, RZ, R4, 0xff, RZ, 0xc0, !PT ;  /* 0x000000ff04ff7812 */ /* 0x001fe2000780c0ff */
[----:B------:R-:W-:Y:S02]  /*f5b0*/  IMAD.MOV.U32 R12, RZ, RZ, 0x1 ;  /* 0x00000001ff0c7424 */ /* 0x000fe400078e00ff */
[----:B------:R-:W-:-:S10]  /*f5c0*/  IMAD.MOV.U32 R11, RZ, RZ, RZ ;  /* 0x000000ffff0b7224 */ /* 0x000fd400078e00ff */
[----:B------:R-:W-:Y:S05]  /*f5d0*/  @!P0 BRA `(.L_x_301) ;  /* 0x0000000c00648947 */ /* 0x000fea0003800000 */
[----:B------:R-:W0:Y:S01]  /*f5e0*/  S2R R8, SR_CgaCtaId ;  /* 0x0000000000087919 */ /* 0x000e220000008800 */
[----:B------:R-:W-:Y:S01]  /*f5f0*/  ULDC UR4, c[0x0][0x28c] ;  /* 0x0000a30000047ab9 */ /* 0x000fe20000000800 */
[----:B------:R-:W-:Y:S01]  /*f600*/  ULDC UR6, c[0x0][0x658] ;  /* 0x0001960000067ab9 */ /* 0x000fe20000000800 */
[----:B------:R-:W-:Y:S01]  /*f610*/  UIADD3 UR10, UR4, 0x7f, URZ ;  /* 0x0000007f040a7890 */ /* 0x000fe2000fffe03f */
[----:B------:R-:W-:Y:S01]  /*f620*/  BSSY B0, `(.L_x_301) ;  /* 0x00000d4000007945 */ /* 0x000fe20003800000 */
[----:B------:R-:W-:Y:S01]  /*f630*/  UMOV UR7, 0xffffffff ;  /* 0xffffffff00077882 */ /* 0x000fe20000000000 */
[----:B------:R-:W-:Y:S01]  /*f640*/  ULDC UR5, c[0x0][0x600] ;  /* 0x0001800000057ab9 */ /* 0x000fe20000000800 */
[----:B------:R-:W-:Y:S01]  /*f650*/  UMOV UR9, 0x1 ;  /* 0x0000000100097882 */ /* 0x000fe20000000000 */
[----:B------:R-:W-:Y:S01]  /*f660*/  USHF.L.U32 UR7, UR7, UR6, URZ ;  /* 0x0000000607077299 */ /* 0x000fe2000800063f */
[----:B------:R-:W-:Y:S01]  /*f670*/  IMAD.MOV.U32 R10, RZ, RZ, 0x1 ;  /* 0x00000001ff0a7424 */ /* 0x000fe200078e00ff */
[----:B------:R-:W-:Y:S01]  /*f680*/  UIADD3 UR4, UR5, -0x1, URZ ;  /* 0xffffffff05047890 */ /* 0x000fe2000fffe03f */
[----:B------:R-:W-:Y:S01]  /*f690*/  IMAD.MOV.U32 R12, RZ, RZ, 0x1 ;  /* 0x00000001ff0c7424 */ /* 0x000fe200078e00ff */
[----:B------:R-:W-:Y:S01]  /*f6a0*/  USHF.R.S32.HI UR11, URZ, 0x1f, UR10 ;  /* 0x0000001f3f0b7899 */ /* 0x000fe2000801140a */
[----:B------:R-:W-:Y:S01]  /*f6b0*/  IMAD.MOV.U32 R11, RZ, RZ, RZ ;  /* 0x000000ffff0b7224 */ /* 0x000fe200078e00ff */
[----:B------:R-:W-:Y:S01]  /*f6c0*/  ULDC UR8, c[0x0][0xc] ;  /* 0x0000030000087ab9 */ /* 0x000fe20000000800 */
[----:B------:R-:W-:-:S02]  /*f6d0*/  USHF.L.U32 UR5, UR9, UR6, URZ ;  /* 0x0000000609057299 */ /* 0x000fc4000800063f */
[----:B------:R-:W-:Y:S01]  /*f6e0*/  ULEA.HI UR11, UR11, UR10, URZ, 0x7 ;  /* 0x0000000a0b0b7291 */ /* 0x000fe2000f8f383f */
[----:B------:R-:W-:Y:S01]  /*f6f0*/  ULDC UR9, c[0x0][0x10] ;  /* 0x0000040000097ab9 */ /* 0x000fe20000000800 */
[----:B------:R-:W-:Y:S02]  /*f700*/  ULOP3.LUT UR6, URZ, UR7, URZ, 0x33, !UPT ;  /* 0x000000073f067292 */ /* 0x000fe4000f8e333f */
[----:B------:R-:W-:Y:S01]  /*f710*/  UIMAD.WIDE.U32 UR8, UR8, UR9, URZ ;  /* 0x00000009080872a5 */ /* 0x000fe2000f8e003f */
[----:B------:R-:W-:Y:S01]  /*f720*/  ULDC UR7, c[0x0][0x14] ;  /* 0x0000050000077ab9 */ /* 0x000fe20000000800 */
[----:B------:R-:W-:Y:S02]  /*f730*/  USHF.R.S32.HI UR20, URZ, 0x7, UR11 ;  /* 0x000000073f147899 */ /* 0x000fe4000801140b */
[----:B------:R-:W-:Y:S02]  /*f740*/  UIMAD.WIDE.U32 UR22, UR8, UR7, URZ ;  /* 0x00000007081672a5 */ /* 0x000fe4000f8e003f */
[----:B------:R-:W-:-:S02]  /*f750*/  UIMAD UR18, UR9, UR7, URZ ;  /* 0x00000007091272a4 */ /* 0x000fc4000f8e023f */
[----:B------:R-:W-:Y:S01]  /*f760*/  ULOP3.LUT UR26, UR13, 0x2, URZ, 0xfc, !UPT ;  /* 0x000000020d1a7892 */ /* 0x000fe2000f8efc3f */
[C---:B0-----:R-:W-:Y:S01]  /*f770*/  IMAD.SHL.U32 R9, R8.reuse, 0x40, RZ ;  /* 0x0000004008097824 */ /* 0x041fe200078e00ff */
[----:B------:R-:W-:Y:S01]  /*f780*/  UIADD3 UR18, UR23, UR18, URZ ;  /* 0x0000001217127290 */ /* 0x000fe2000fffe03f */
[----:B------:R-:W-:Y:S01]  /*f790*/  IMAD.SHL.U32 R8, R8, 0x2000, RZ ;  /* 0x0000200008087824 */ /* 0x000fe200078e00ff */
[----:B------:R-:W-:Y:S02]  /*f7a0*/  UIADD3 UR27, UR20, 0x1, URZ ;  /* 0x00000001141b7890 */ /* 0x000fe4000fffe03f */
[----:B------:R-:W-:Y:S01]  /*f7b0*/  LOP3.LUT R9, R9, 0x40, RZ, 0xc0, !PT ;  /* 0x0000004009097812 */ /* 0x000fe200078ec0ff */
[----:B------:R-:W-:Y:S01]  /*f7c0*/  ULDC.64 UR24, c[0x0][0x198] ;  /* 0x0000660000187ab9 */ /* 0x000fe20000000a00 */
[----:B------:R-:W-:-:S08]  /*f7d0*/  LOP3.LUT R8, R8, 0x2000, RZ, 0xc0, !PT ;  /* 0x0000200008087812 */ /* 0x000fd000078ec0ff */
.L_x_312:
[----:B------:R-:W-:-:S03]  /*f7e0*/  UMOV UR7, 0xffffffff ;  /* 0xffffffff00077882 */ /* 0x000fc60000000000 */
[----:B------:R-:W-:Y:S05]  /*f7f0*/  BRA.DIV UR7, `(.L_x_302) ;  /* 0x0000000e07d87947 */ /* 0x000fea000b800000 */
[----:B------:R-:W-:-:S13]  /*f800*/  ELECT P0, URZ, PT ;  /* 0x00000000003f782f */ /* 0x000fda0003800000 */
.L_x_323:
[----:B------:R-:W0:Y:S01]  /*f810*/  LDC R0, c[0x0][0x28c] ;  /* 0x0000a300ff007b82 */ /* 0x000e220000000800 */
[----:B------:R-:W-:Y:S01]  /*f820*/  BSSY B1, `(.L_x_303) ;  /* 0x000003a000017945 */ /* 0x000fe20003800000 */
[----:B0-----:R-:W-:-:S13]  /*f830*/  ISETP.LT.OR P0, PT, R0, 0x1, !P0 ;  /* 0x000000010000780c */ /* 0x001fda0004701670 */
[----:B------:R-:W-:Y:S05]  /*f840*/  @P0 BRA `(.L_x_304) ;  /* 0x0000000000dc0947 */ /* 0x000fea0003800000 */
[----:B------:R-:W-:Y:S02]  /*f850*/  IMAD R14, R14, 0x80, R9 ;  /* 0x000000800e0e7824 */ /* 0x000fe400078e0209 */
[----:B------:R-:W-:Y:S02]  /*f860*/  IMAD.SHL.U32 R7, R5, 0x100, RZ ;  /* 0x0000010005077824 */ /* 0x000fe400078e00ff */
[----:B------:R-:W-:Y:S02]  /*f870*/  IMAD.MOV.U32 R13, RZ, RZ, RZ ;  /* 0x000000ffff0d7224 */ /* 0x000fe400078e00ff */
[----:B------:R-:W-:Y:S02]  /*f880*/  IMAD.U32 R15, RZ, RZ, UR27 ;  /* 0x0000001bff0f7e24 */ /* 0x000fe4000f8e00ff */
[----:B------:R-:W-:Y:S02]  /*f890*/  IMAD.MOV.U32 R0, RZ, RZ, R12 ;  /* 0x000000ffff007224 */ /* 0x000fe400078e000c */
[----:B------:R-:W-:-:S07]  /*f8a0*/  IMAD.MOV.U32 R3, RZ, RZ, R11 ;  /* 0x000000ffff037224 */ /* 0x000fce00078e000b */
.L_x_307:
[----:B------:R-:W0:Y:S01]  /*f8b0*/  S2R R5, SR_CgaCtaId ;  /* 0x0000000000057919 */ /* 0x000e220000008800 */
[----:B------:R-:W-:Y:S01]  /*f8c0*/  MOV R2, 0x400 ;  /* 0x0000040000027802 */ /* 0x000fe20000000f00 */
[----:B------:R-:W1:Y:S03]  /*f8d0*/  S2R R4, SR_TID.X ;  /* 0x0000000000047919 */ /* 0x000e660000002100 */
[----:B0-----:R-:W-:Y:S02]  /*f8e0*/  LEA R16, R5, R2, 0x18 ;  /* 0x0000000205107211 */ /* 0x001fe400078ec0ff */
[----:B------:R-:W-:Y:S02]  /*f8f0*/  SHF.L.U32 R2, R0, 0x1f, RZ ;  /* 0x0000001f00027819 */ /* 0x000fe400000006ff */
[----:B-1----:R-:W-:Y:S01]  /*f900*/  LOP3.LUT P1, RZ, R4, 0x7f, RZ, 0xc0, !PT ;  /* 0x0000007f04ff7812 */ /* 0x002fe2000782c0ff */
[----:B------:R-:W-:-:S04]  /*f910*/  IMAD R5, R3, 0x8, R16 ;  /* 0x0000000803057824 */ /* 0x000fc800078e0210 */
[----:B------:R-:W0:Y:S08]  /*f920*/  SYNCS.PHASECHK.TRANS64.TRYWAIT P0, [R5+URZ+0x20], R2 ;  /* 0x00002002050075a7 */ /* 0x000e30000800017f */
[----:B------:R-:W1:Y:S01]  /*f930*/  @!P1 LDC R4, c[0x0][0x500] ;  /* 0x00014000ff049b82 */ /* 0x000e620000000800 */
[----:B0-----:R-:W-:Y:S05]  /*f940*/  @!P0 BRA `(.L_x_305) ;  /* 0x0000000c00a48947 */ /* 0x001fea0003800000 */
.L_x_324:
[----:B------:R-:W-:Y:S01]  /*f950*/  UPRMT UR7, UR26, 0x9910, URZ ;  /* 0x000099101a077896 */ /* 0x000fe2000800003f */
[----:B-1----:R1:W-:Y:S03]  /*f960*/  @!P1 SYNCS.ARRIVE.TRANS64 RZ, [R5+URZ], R4 ;  /* 0x0000000405ff99a7 */ /* 0x0023e6000800003f */
[----:B------:R-:W-:-:S06]  /*f970*/  UISETP.NE.AND UP0, UPT, UR7, 0x2, UPT ;  /* 0x000000020700788c */ /* 0x000fcc000bf05270 */
[----:B------:R-:W-:-:S13]  /*f980*/  PLOP3.LUT P0, PT, PT, PT, UP0, 0x80, 0x0 ;  /* 0x000000000000781c */ /* 0x000fda0003f0f008 */
[----:B-1----:R-:W-:Y:S05]  /*f990*/  @P0 BRA `(.L_x_306) ;  /* 0x0000000000040947 */ /* 0x002fea0003800000 */
[----:B------:R-:W-:Y:S01]  /*f9a0*/  BPT.TRAP 0x1 ;  /* 0x000000040000795c */ /* 0x000fe20000300000 */
.L_x_306:
[C---:B0-----:R-:W-:Y:S01]  /*f9b0*/  IMAD R2, R3.reuse, 0x8000, R16 ;  /* 0x0000800003027824 */ /* 0x041fe200078e0210 */
[----:B------:R-:W-:Y:S01]  /*f9c0*/  R2UR UR19, R16 ;  /* 0x00000000101372ca */ /* 0x000fe200000e0000 */
[----:B------:R-:W-:Y:S01]  /*f9d0*/  IMAD R4, R3, 0x4000, R8 ;  /* 0x0000400003047824 */ /* 0x000fe200078e0208 */
[----:B------:R-:W-:Y:S01]  /*f9e0*/  R2UR UR9, R5 ;  /* 0x00000000050972ca */ /* 0x000fe200000e0000 */
[----:B------:R-:W-:Y:S01]  /*f9f0*/  VIADD R15, R15, 0xffffffff ;  /* 0xffffffff0f0f7836 */ /* 0x000fe20000000000 */
[----:B------:R-:W-:Y:S01]  /*fa00*/  R2UR UR7, R2 ;  /* 0x00000000020772ca */ /* 0x000fe200000e0000 */
[----:B------:R-:W-:Y:S01]  /*fa10*/  UIADD3 UR14, UP0, UR24, 0xf0, URZ ;  /* 0x000000f0180e7890 */ /* 0x000fe2000ff1e03f */
[----:B------:R-:W-:Y:S01]  /*fa20*/  R2UR UR8, R4 ;  /* 0x00000000040872ca */ /* 0x000fe200000e0000 */
[----:B------:R-:W-:Y:S01]  /*fa30*/  UIADD3 UR28, UP1, UR24, 0x1f0, URZ ;  /* 0x000001f0181c7890 */ /* 0x000fe2000ff3e03f */
[----:B------:R-:W-:Y:S01]  /*fa40*/  R2UR UR11, R7 ;  /* 0x00000000070b72ca */ /* 0x000fe200000e0000 */
[----:B------:R-:W-:Y:S01]  /*fa50*/  UIADD3.X UR15, URZ, UR25, URZ, UP0, !UPT ;  /* 0x000000193f0f7290 */ /* 0x000fe200087fe43f */
[----:B------:R-:W-:Y:S01]  /*fa60*/  R2UR UR10, R13 ;  /* 0x000000000d0a72ca */ /* 0x000fe200000e0000 */
[----:B------:R-:W-:Y:S01]  /*fa70*/  VIADD R3, R3, 0x1 ;  /* 0x0000000103037836 */ /* 0x000fe20000000000 */
[----:B------:R-:W-:Y:S01]  /*fa80*/  R2UR UR12, R6 ;  /* 0x00000000060c72ca */ /* 0x000fe200000e0000 */
[----:B------:R-:W-:Y:S01]  /*fa90*/  UIADD3.X UR29, URZ, UR25, URZ, UP1, !UPT ;  /* 0x000000193f1d7290 */ /* 0x000fe20008ffe43f */
[----:B------:R-:W-:Y:S01]  /*faa0*/  R2UR UR21, R14 ;  /* 0x000000000e1572ca */ /* 0x000fe200000e0000 */
[----:B------:R-:W-:Y:S01]  /*fab0*/  UMOV UR16, 0x0 ;  /* 0x0000000000107882 */ /* 0x000fe20000000000 */
[----:B------:R-:W-:Y:S01]  /*fac0*/  ISETP.GT.AND P1, PT, R15, 0x1, PT ;  /* 0x000000010f00780c */ /* 0x000fe20003f24270 */
[----:B------:R-:W-:Y:S01]  /*fad0*/  UIADD3 UR7, UR7, 0x100, URZ ;  /* 0x0000010007077890 */ /* 0x000fe2000fffe03f */
[----:B------:R-:W-:Y:S01]  /*fae0*/  ISETP.NE.AND P0, PT, R3, 0x4, PT ;  /* 0x000000040300780c */ /* 0x000fe20003f05270 */
[----:B------:R-:W-:Y:S01]  /*faf0*/  UIADD3 UR19, UR19, 0x20100, UR8 ;  /* 0x0002010013137890 */ /* 0x000fe2000fffe008 */
[----:B------:R-:W-:Y:S01]  /*fb00*/  VIADD R13, R13, 0x80 ;  /* 0x000000800d0d7836 */ /* 0x000fe20000000000 */
[----:B------:R-:W-:Y:S01]  /*fb10*/  UMOV UR17, 0x10000000 ;  /* 0x1000000000117882 */ /* 0x000fe20000000000 */
[----:B------:R-:W-:Y:S01]  /*fb20*/  UMOV UR30, 0x30000 ;  /* 0x00030000001e7882 */ /* 0x000fe20000000000 */
[----:B------:R-:W-:Y:S01]  /*fb30*/  SEL R5, RZ, 0x1, P0 ;  /* 0x00000001ff057807 */ /* 0x000fe20000000000 */
[----:B------:R-:W-:Y:S01]  /*fb40*/  UMOV UR8, UR7 ;  /* 0x0000000700087c82 */ /* 0x000fe20008000000 */
[----:B------:R-:W-:Y:S01]  /*fb50*/  SEL R3, R3, RZ, P0 ;  /* 0x000000ff03037207 */ /* 0x000fe20000000000 */
[----:B------:R0:W-:Y:S01]  /*fb60*/  UTMALDG.3D [UR8], [UR14], desc[UR16] ;  /* 0x000010080e0075b4 */ /* 0x0001e20008011000 */
[----:B------:R-:W-:Y:S01]  /*fb70*/  LOP3.LUT R0, R0, R5, RZ, 0x3c, !PT ;  /* 0x0000000500007212 */ /* 0x000fe200078e3cff */
[----:B0-----:R-:W-:Y:S01]  /*fb80*/  UMOV UR11, UR21 ;  /* 0x00000015000b7c82 */ /* 0x001fe20008000000 */
[----:B------:R-:W-:-:S02]  /*fb90*/  UMOV UR8, UR19 ;  /* 0x0000001300087c82 */ /* 0x000fc40008000000 */
[----:B------:R0:W-:Y:S02]  /*fba0*/  UTMALDG.3D.MULTICAST [UR8], [UR28], UR30, desc[UR16] ;  /* 0x000010081c0073b4 */ /* 0x0001e4000801181e */
[----:B0-----:R-:W-:Y:S05]  /*fbb0*/  @P1 BRA `(.L_x_307) ;  /* 0xfffffffc003c1947 */ /* 0x001fea000383ffff */
.L_x_304:
[----:B------:R-:W-:Y:S05]  /*fbc0*/  BSYNC B1 ;  /* 0x0000000000017941 */ /* 0x000fea0003800000 */
.L_x_303:
[----:B------:R-:W2:Y:S01]  /*fbd0*/  LDL.LU R17, [R1+0x78] ;  /* 0x0000780001117983 */ /* 0x000ea20000300800 */
[----:B------:R-:W-:Y:S01]  /*fbe0*/  LOP3.LUT P2, RZ, R10, 0xff, RZ, 0xc0, !PT ;  /* 0x000000ff0aff7812 */ /* 0x000fe2000784c0ff */
[----:B------:R-:W-:Y:S01]  /*fbf0*/  VIADD R11, R11, UR20 ;  /* 0x000000140b0b7c36 */ /* 0x000fe20008000000 */
[----:B------:R-:W-:Y:S01]  /*fc00*/  ULDC.64 UR8, c[0x0][0x650] ;  /* 0x0001940000087ab9 */ /* 0x000fe20000000a00 */
[----:B------:R-:W3:Y:S01]  /*fc10*/  LDL.LU R16, [R1+0x7c] ;  /* 0x00007c0001107983 */ /* 0x000ee20000300800 */
[----:B------:R-:W-:Y:S01]  /*fc20*/  IMAD.U32 R4, RZ, RZ, UR20 ;  /* 0x00000014ff047e24 */ /* 0x000fe2000f8e00ff */
[----:B------:R-:W-:Y:S01]  /*fc30*/  BSSY B1, `(.L_x_308) ;  /* 0x0000070000017945 */ /* 0x000fe20003800000 */
[----:B------:R-:W-:Y:S01]  /*fc40*/  ISETP.GT.U32.AND P0, PT, R11, 0x3, PT ;  /* 0x000000030b00780c */ /* 0x000fe20003f04070 */
[----:B------:R-:W-:Y:S01]  /*fc50*/  IMAD.MOV.U32 R5, RZ, RZ, -0x1 ;  /* 0xffffffffff057424 */ /* 0x000fe200078e00ff */
[----:B------:R-:W-:Y:S01]  /*fc60*/  SHF.R.U32.HI R0, RZ, 0x2, R11 ;  /* 0x00000002ff007819 */ /* 0x000fe2000001160b */
[----:B------:R-:W-:Y:S01]  /*fc70*/  IMAD.MOV.U32 R14, RZ, RZ, -0x1 ;  /* 0xffffffffff0e7424 */ /* 0x000fe200078e00ff */
[----:B------:R-:W-:Y:S01]  /*fc80*/  ISETP.LT.U32.AND P0, PT, R4, 0x4, P0 ;  /* 0x000000040400780c */ /* 0x000fe20000701070 */
[----:B------:R-:W-:Y:S01]  /*fc90*/  IMAD.MOV.U32 R6, RZ, RZ, -0x1 ;  /* 0xffffffffff067424 */ /* 0x000fe200078e00ff */
[----:B------:R-:W-:Y:S01]  /*fca0*/  LOP3.LUT R0, R0, 0x1, RZ, 0xc0, !PT ;  /* 0x0000000100007812 */ /* 0x000fe200078ec0ff */
[----:B------:R-:W0:Y:S01]  /*fcb0*/  @P2 S2R R3, SR_CgaCtaId ;  /* 0x0000000000032919 */ /* 0x000e220000008800 */
[----:B------:R-:W-:-:S02]  /*fcc0*/  @P2 MOV R2, 0x400 ;  /* 0x0000040000022802 */ /* 0x000fc40000000f00 */
[----:B------:R-:W-:Y:S01]  /*fcd0*/  ISETP.NE.U32.AND P1, PT, R0, 0x1, PT ;  /* 0x000000010000780c */ /* 0x000fe20003f25070 */
[----:B------:R-:W-:Y:S01]  /*fce0*/  IMAD.U32 R0, RZ, RZ, UR20 ;  /* 0x00000014ff007e24 */ /* 0x000fe2000f8e00ff */
[----:B------:R-:W-:Y:S02]  /*fcf0*/  LOP3.LUT R11, R11, 0x3, RZ, 0xc0, !PT ;  /* 0x000000030b0b7812 */ /* 0x000fe400078ec0ff */
[----:B------:R-:W-:Y:S02]  /*fd00*/  PRMT R10, RZ, 0x7610, R10 ;  /* 0x00007610ff0a7816 */ /* 0x000fe4000000000a */
[----:B------:R-:W-:-:S04]  /*fd10*/  ISETP.GT.U32.AND P1, PT, R0, 0x3, !P1 ;  /* 0x000000030000780c */ /* 0x000fc80004f24070 */
[----:B------:R-:W-:Y:S02]  /*fd20*/  SEL R0, RZ, 0x1, !P1 ;  /* 0x00000001ff007807 */ /* 0x000fe40004800000 */
[----:B0-----:R-:W-:Y:S02]  /*fd30*/  @P2 LEA R2, R3, R2, 0x18 ;  /* 0x0000000203022211 */ /* 0x001fe400078ec0ff */
[----:B------:R-:W-:Y:S02]  /*fd40*/  SEL R3, RZ, 0x1, !P0 ;  /* 0x00000001ff037807 */ /* 0x000fe40004000000 */
[----:B------:R0:W-:Y:S02]  /*fd50*/  @P2 SYNCS.ARRIVE.TRANS64.A1T0 RZ, [R2+URZ+0x58], RZ ;  /* 0x000058ff02ff29a7 */ /* 0x0001e4000810003f */
[----:B------:R-:W-:Y:S02]  /*fd60*/  LOP3.LUT R12, R0, R12, R3, 0x96, !PT ;  /* 0x0000000c000c7212 */ /* 0x000fe400078e9603 */
[----:B------:R-:W-:-:S02]  /*fd70*/  PRMT R0, RZ, 0x7610, R0 ;  /* 0x00007610ff007816 */ /* 0x000fc40000000000 */
[----:B---3--:R-:W-:-:S04]  /*fd80*/  IADD3 R16, P2, R16, UR22, RZ ;  /* 0x0000001610107c10 */ /* 0x008fc8000ff5e0ff */
[----:B--2---:R-:W-:Y:S01]  /*fd90*/  IADD3.X R17, R17, UR18, RZ, P2, !PT ;  /* 0x0000001211117c10 */ /* 0x004fe200097fe4ff */
[----:B------:R0:W-:Y:S01]  /*fda0*/  STL [R1+0x7c], R16 ;  /* 0x00007c1001007387 */ /* 0x0001e20000100800 */
[----:B------:R-:W-:-:S03]  /*fdb0*/  ISETP.GE.U32.AND P2, PT, R16, UR8, PT ;  /* 0x0000000810007c0c */ /* 0x000fc6000bf46070 */
[----:B------:R0:W-:Y:S01]  /*fdc0*/  STL [R1+0x78], R17 ;  /* 0x0000781101007387 */ /* 0x0001e20000100800 */
[----:B------:R-:W-:-:S13]  /*fdd0*/  ISETP.GE.U32.AND.EX P0, PT, R17, UR9, PT, P2 ;  /* 0x0000000911007c0c */ /* 0x000fda000bf06120 */
[----:B0-----:R-:W-:Y:S05]  /*fde0*/  @P0 BRA `(.L_x_309) ;  /* 0x0000000400500947 */ /* 0x001fea0003800000 */
[----:B------:R-:W-:Y:S01]  /*fdf0*/  ULDC.64 UR8, c[0x0][0x628] ;  /* 0x00018a0000087ab9 */ /* 0x000fe20000000a00 */
[----:B------:R-:W0:Y:S01]  /*fe00*/  S2R R13, SR_CTAID.X ;  /* 0x00000000000d7919 */ /* 0x000e220000002500 */
[----:B------:R-:W-:Y:S01]  /*fe10*/  ISETP.NE.U32.AND P0, PT, RZ, UR8, PT ;  /* 0x00000008ff007c0c */ /* 0x000fe2000bf05070 */
[----:B------:R-:W-:Y:S01]  /*fe20*/  ULDC UR10, c[0x0][0x630] ;  /* 0x00018c00000a7ab9 */ /* 0x000fe20000000800 */
[----:B------:R-:W-:Y:S01]  /*fe30*/  IMAD.MOV.U32 R2, RZ, RZ, R16 ;  /* 0x000000ffff027224 */ /* 0x000fe200078e0010 */
[----:B------:R-:W1:Y:S01]  /*fe40*/  S2R R0, SR_CTAID.Y ;  /* 0x0000000000007919 */ /* 0x000e620000002600 */
[----:B------:R-:W-:Y:S01]  /*fe50*/  ISETP.NE.AND.EX P0, PT, RZ, UR9, PT, P0 ;  /* 0x00000009ff007c0c */ /* 0x000fe2000bf05300 */
[----:B------:R-:W-:-:S12]  /*fe60*/  IMAD.MOV.U32 R3, RZ, RZ, R17 ;  /* 0x000000ffff037224 */ /* 0x000fd800078e0011 */
[----:B------:R-:W-:Y:S05]  /*fe70*/  @!P0 BRA `(.L_x_310) ;  /* 0x0000000000288947 */ /* 0x000fea0003800000 */
[----:B------:R-:W-:Y:S02]  /*fe80*/  ULDC UR7, c[0x0][0x634] ;  /* 0x00018d0000077ab9 */ /* 0x000fe40000000800 */
[----:B------:R-:W-:-:S05]  /*fe90*/  IADD3 R7, P0, R16, UR7, RZ ;  /* 0x0000000710077c10 */ /* 0x000fca000ff1e0ff */
[----:B------:R-:W-:-:S04]  /*fea0*/  IMAD.X R15, RZ, RZ, R17, P0 ;  /* 0x000000ffff0f7224 */ /* 0x000fc800000e0611 */
[----:B------:R-:W-:-:S04]  /*feb0*/  IMAD.WIDE.U32 R4, R15, UR8, RZ ;  /* 0x000000080f047c25 */ /* 0x000fc8000f8e00ff */
[----:B------:R-:W-:-:S04]  /*fec0*/  IMAD.WIDE.U32 R4, P0, R7, UR9, R4 ;  /* 0x0000000907047c25 */ /* 0x000fc8000f800004 */
[----:B------:R-:W-:-:S04]  /*fed0*/  IMAD.WIDE.U32 R6, R7, UR8, RZ ;  /* 0x0000000807067c25 */ /* 0x000fc8000f8e00ff */
[----:B------:R-:W-:Y:S01]  /*fee0*/  IMAD.X R3, RZ, RZ, RZ, P0 ;  /* 0x000000ffff037224 */ /* 0x000fe200000e06ff */
[----:B------:R-:W-:Y:S01]  /*fef0*/  IADD3 RZ, P0, R7, R4, RZ ;  /* 0x0000000407ff7210 */ /* 0x000fe20007f1e0ff */
[----:B------:R-:W-:-:S04]  /*ff00*/  IMAD.MOV.U32 R2, RZ, RZ, R5 ;  /* 0x000000ffff027224 */ /* 0x000fc800078e0005 */
[----:B------:R-:W-:-:S08]  /*ff10*/  IMAD.WIDE.U32.X R2, R15, UR9, R2, P0 ;  /* 0x000000090f027c25 */ /* 0x000fd000080e0402 */
.L_x_310:
[--C-:B------:R-:W-:Y:S01]  /*ff20*/  SHF.R.U64 R6, R2, UR10, R3.reuse ;  /* 0x0000000a02067c19 */ /* 0x100fe20008001203 */
[----:B------:R-:W-:Y:S01]  /*ff30*/  ULDC.64 UR8, c[0x0][0x620] ;  /* 0x0001880000087ab9 */ /* 0x000fe20000000a00 */
[----:B------:R-:W-:Y:S01]  /*ff40*/  SHF.R.U32.HI R2, RZ, UR10, R3 ;  /* 0x0000000aff027c19 */ /* 0x000fe20008011603 */
[----:B------:R-:W-:Y:S01]  /*ff50*/  IMAD.MOV.U32 R3, RZ, RZ, R17 ;  /* 0x000000ffff037224 */ /* 0x000fe200078e0011 */
[----:B------:R-:W-:Y:S01]  /*ff60*/  IADD3 R5, P0, RZ, -R6, RZ ;  /* 0x80000006ff057210 */ /* 0x000fe20007f1e0ff */
[----:B------:R-:W-:Y:S01]  /*ff70*/  ULDC UR7, c[0x0][0x150] ;  /* 0x0000540000077ab9 */ /* 0x000fe20000000800 */
[----:B0-----:R-:W-:Y:S01]  /*ff80*/  I2FP.F32.U32 R7, R13 ;  /* 0x0000000d00077245 */ /* 0x001fe20000201000 */
[----:B------:R-:W0:Y:S01]  /*ff90*/  LDC R18, c[0x0][0x144] ;  /* 0x00005100ff127b82 */ /* 0x000e220000000800 */
[----:B------:R-:W-:Y:S01]  /*ffa0*/  ULDC.64 UR10, c[0x0][0x640] ;  /* 0x00019000000a7ab9 */ /* 0x000fe20000000a00 */
[----:B------:R-:W-:Y:S01]  /*ffb0*/  IMAD.X R2, RZ, RZ, ~R2, P0 ;  /* 0x000000ffff027224 */ /* 0x000fe200000e0e02 */
[----:B------:R-:W-:-:S03]  /*ffc0*/  ISETP.NE.U32.AND P0, PT, RZ, UR10, PT ;  /* 0x0000000aff007c0c */ /* 0x000fc6000bf05070 */
[----:B------:R-:W-:Y:S01]  /*ffd0*/  IMAD R4, R2, UR8, RZ ;  /* 0x0000000802047c24 */ /* 0x000fe2000f8e02ff */
[----:B------:R-:W-:Y:S01]  /*ffe0*/  ISETP.NE.AND.EX P0, PT, RZ, UR11, PT, P0 ;  /* 0x0000000bff007c0c */ /* 0x000fe2000bf05300 */
[----:B------:R-:W-:Y:S01]  /*fff0*/  IMAD.MOV.U32 R2, RZ, RZ, R16 ;  /* 0x000000ffff027224 */ /* 0x000fe200078e0010 */
[----:B------:R-:W2:Y:S03]  /*10000*/  LDC R15, c[0x0][0x148] ;  /* 0x00005200ff0f7b82 */ /* 0x000ea60000000800 */
[----:B------:R-:W-:Y:S01]  /*10010*/  IMAD.WIDE.U32 R2, R5, UR8, R2 ;  /* 0x0000000805027c25 */ /* 0x000fe2000f8e0002 */
[----:B------:R-:W-:-:S03]  /*10020*/  ULDC UR8, c[0x0][0x154] ;  /* 0x0000550000087ab9 */ /* 0x000fc60000000800 */
[----:B------:R-:W-:Y:S02]  /*10030*/  IMAD R5, R5, UR9, R4 ;  /* 0x0000000905057c24 */ /* 0x000fe4000f8e0204 */
[----:B------:R-:W-:Y:S01]  /*10040*/  FMUL R4, R7, UR7 ;  /* 0x0000000707047c20 */ /* 0x000fe20008400000 */
[----:B------:R-:W-:Y:S01]  /*10050*/  ULDC UR7, c[0x0][0x618] ;  /* 0x0001860000077ab9 */ /* 0x000fe20000000800 */
[----:B------:R-:W-:Y:S01]  /*10060*/  ULDC UR9, c[0x0][0x608] ;  /* 0x0001820000097ab9 */ /* 0x000fe20000000800 */
[----:B------:R-:W-:-:S03]  /*10070*/  IMAD.IADD R3, R3, 0x1, R5 ;  /* 0x0000000103037824 */ /* 0x000fc600078e0205 */
[----:B------:R-:W3:Y:S02]  /*10080*/  F2I.U32.TRUNC.NTZ R4, R4 ;  /* 0x0000000400047305 */ /* 0x000ee4000020f000 */
[----:B------:R-:W-:Y:S02]  /*10090*/  SHF.R.U64 R7, R2, UR7, R3 ;  /* 0x0000000702077c19 */ /* 0x000fe40008001203 */
[----:B-1----:R-:W-:-:S05]  /*100a0*/  I2FP.F32.U32 R2, R0 ;  /* 0x0000000000027245 */ /* 0x002fca0000201000 */
[----:B------:R-:W-:Y:S01]  /*100b0*/  FMUL R5, R2, UR8 ;  /* 0x0000000802057c20 */ /* 0x000fe20008400000 */
[----:B------:R-:W-:Y:S01]  /*100c0*/  SHF.R.U32.HI R2, RZ, UR7, R3 ;  /* 0x00000007ff027c19 */ /* 0x000fe20008011603 */
[----:B------:R-:W-:Y:S02]  /*100d0*/  ULDC UR7, c[0x0][0x658] ;  /* 0x0001960000077ab9 */ /* 0x000fe40000000800 */
[----:B------:R1:W4:Y:S01]  /*100e0*/  F2I.U32.TRUNC.NTZ R19, R5 ;  /* 0x0000000500137305 */ /* 0x000322000020f000 */
[----:B------:R-:W-:Y:S01]  /*100f0*/  SHF.R.U64 R16, R7, UR9, R2 ;  /* 0x0000000907107c19 */ /* 0x000fe20008001202 */
[----:B---3--:R-:W-:Y:S01]  /*10100*/  IMAD.MOV R4, RZ, RZ, -R4 ;  /* 0x000000ffff047224 */ /* 0x008fe200078e0a04 */
[----:B------:R-:W-:-:S03]  /*10110*/  SHF.R.U32.HI R3, RZ, UR9, R2 ;  /* 0x00000009ff037c19 */ /* 0x000fc60008011602 */
[----:B0-----:R-:W-:Y:S01]  /*10120*/  IMAD R13, R18, R4, R13 ;  /* 0x00000004120d7224 */ /* 0x001fe200078e020d */
[--C-:B------:R-:W-:Y:S02]  /*10130*/  SHF.R.U64 R14, R16, UR7, R3.reuse ;  /* 0x00000007100e7c19 */ /* 0x100fe40008001203 */
[----:B------:R-:W-:-:S03]  /*10140*/  SHF.R.U32.HI R17, RZ, UR7, R3 ;  /* 0x00000007ff117c19 */ /* 0x000fc60008011603 */
[----:B------:R-:W-:Y:S02]  /*10150*/  IMAD.MOV.U32 R2, RZ, RZ, R14 ;  /* 0x000000ffff027224 */ /* 0x000fe400078e000e */
[----:B------:R-:W-:Y:S01]  /*10160*/  IMAD.MOV.U32 R3, RZ, RZ, R17 ;  /* 0x000000ffff037224 */ /* 0x000fe200078e0011 */
[----:B-12-4-:R-:W-:Y:S06]  /*10170*/  @!P0 BRA `(.L_x_311) ;  /* 0x0000000000288947 */ /* 0x016fec0003800000 */
[----:B------:R-:W-:Y:S02]  /*10180*/  ULDC UR7, c[0x0][0x64c] ;  /* 0x0001930000077ab9 */ /* 0x000fe40000000800 */
[----:B------:R-:W-:-:S05]  /*10190*/  IADD3 R3, P0, R14, UR7, RZ ;  /* 0x000000070e037c10 */ /* 0x000fca000ff1e0ff */
[----:B------:R-:W-:-:S04]  /*101a0*/  IMAD.X R17, RZ, RZ, R17, P0 ;  /* 0x000000ffff117224 */ /* 0x000fc800000e0611 */
[----:B------:R-:W-:-:S04]  /*101b0*/  IMAD.WIDE.U32 R4, R17, UR10, RZ ;  /* 0x0000000a11047c25 */ /* 0x000fc8000f8e00ff */
[----:B------:R-:W-:-:S04]  /*101c0*/  IMAD.WIDE.U32 R4, P0, R3, UR11, R4 ;  /* 0x0000000b03047c25 */ /* 0x000fc8000f800004 */
[----:B------:R-:W-:-:S04]  /*101d0*/  IMAD.WIDE.U32 R2, R3, UR10, RZ ;  /* 0x0000000a03027c25 */ /* 0x000fc8000f8e00ff */
[----:B------:R-:W-:Y:S01]  /*101e0*/  IMAD.MOV.U32 R2, RZ, RZ, R5 ;  /* 0x000000ffff027224 */ /* 0x000fe200078e0005 */
[----:B------:R-:W-:Y:S01]  /*101f0*/  IADD3 RZ, P1, R3, R4, RZ ;  /* 0x0000000403ff7210 */ /* 0x000fe20007f3e0ff */
[----:B------:R-:W-:-:S04]  /*10200*/  IMAD.X R3, RZ, RZ, RZ, P0 ;  /* 0x000000ffff037224 */ /* 0x000fc800000e06ff */
[----:B------:R-:W-:-:S08]  /*10210*/  IMAD.WIDE.U32.X R2, R17, UR11, R2, P1 ;  /* 0x0000000b11027c25 */ /* 0x000fd000088e0402 */
.L_x_311:
[----:B------:R-:W-:Y:S01]  /*10220*/  ULDC UR7, c[0x0][0x648] ;  /* 0x0001920000077ab9 */ /* 0x000fe20000000800 */
[----:B------:R-:W-:Y:S01]  /*10230*/  LOP3.LUT R16, R16, UR6, RZ, 0xc0, !PT ;  /* 0x0000000610107c12 */ /* 0x000fe2000f8ec0ff */
[----:B------:R-:W-:Y:S01]  /*10240*/  IMAD.MOV R19, RZ, RZ, -R19 ;  /* 0x000000ffff137224 */ /* 0x000fe200078e0a13 */
[----:B------:R-:W-:Y:S01]  /*10250*/  SHF.R.U64 R3, R2, UR7, R3 ;  /* 0x0000000702037c19 */ /* 0x000fe20008001203 */
[----:B------:R-:W-:Y:S01]  /*10260*/  ULDC UR7, c[0x0][0x638] ;  /* 0x00018e0000077ab9 */ /* 0x000fe20000000800 */
[----:B------:R-:W-:Y:S01]  /*10270*/  LOP3.LUT R7, R7, UR4, RZ, 0xc0, !PT ;  /* 0x0000000407077c12 */ /* 0x000fe2000f8ec0ff */
[----:B------:R-:W-:Y:S01]  /*10280*/  @P4 IMAD R13, R15, R19, R0 ;  /* 0x000000130f0d4224 */ /* 0x000fe200078e0200 */
[----:B------:R-:W-:Y:S01]  /*10290*/  ULDC UR8, c[0x0][0x610] ;  /* 0x0001840000087ab9 */ /* 0x000fe20000000800 */
[----:B------:R-:W-:Y:S02]  /*102a0*/  IMAD.MOV R5, RZ, RZ, -R3 ;  /* 0x000000ffff057224 */ /* 0x000fe400078e0a03 */
[----:B------:R-:W-:-:S02]  /*102b0*/  IMAD R16, R3, UR5, R16 ;  /* 0x0000000503107c24 */ /* 0x000fc4000f8e0210 */
[----:B------:R-:W-:Y:S01]  /*102c0*/  IMAD R14, R5, UR7, R14 ;  /* 0x00000007050e7c24 */ /* 0x000fe2000f8e020e */
[----:B------:R-:W-:Y:S01]  /*102d0*/  ULDC UR7, c[0x0][0x600] ;  /* 0x0001800000077ab9 */ /* 0x000fe20000000800 */
[----:B------:R-:W-:Y:S02]  /*102e0*/  IMAD R13, R16, UR8, R13 ;  /* 0x00000008100d7c24 */ /* 0x000fe4000f8e020d */
[----:B------:R-:W-:Y:S02]  /*102f0*/  IMAD R2, R14, UR7, R7 ;  /* 0x000000070e027c24 */ /* 0x000fe4000f8e0207 */
[----:B------:R-:W-:-:S03]  /*10300*/  IMAD.MOV.U32 R0, RZ, RZ, 0x1 ;  /* 0x00000001ff007424 */ /* 0x000fc600078e00ff */
[----:B------:R-:W-:Y:S02]  /*10310*/  SEL R14, R2, R13, !P4 ;  /* 0x0000000d020e7207 */ /* 0x000fe40006000000 */
[----:B------:R-:W-:-:S07]  /*10320*/  SEL R5, R13, R2, !P4 ;  /* 0x000000020d057207 */ /* 0x000fce0006000000 */
.L_x_309:
[----:B------:R-:W-:Y:S05]  /*10330*/  BSYNC B1 ;  /* 0x0000000000017941 */ /* 0x000fea0003800000 */
.L_x_308:
[----:B------:R-:W-:-:S13]  /*10340*/  LOP3.LUT P0, RZ, R0, 0xff, RZ, 0xc0, !PT ;  /* 0x000000ff00ff7812 */ /* 0x000fda000780c0ff */
[----:B------:R-:W-:Y:S05]  /*10350*/  @P0 BRA `(.L_x_312) ;  /* 0xfffffff400200947 */ /* 0x000fea000383ffff */
[----:B------:R-:W-:Y:S05]  /*10360*/  BSYNC B0 ;  /* 0x0000000000007941 */ /* 0x000fea0003800000 */
.L_x_301:
[----:B------:R-:W-:-:S03]  /*10370*/  UMOV UR7, 0xffffffff ;  /* 0xffffffff00077882 */ /* 0x000fc60000000000 */
[----:B------:R-:W-:Y:S05]  /*10380*/  BRA.DIV UR7, `(.L_x_313) ;  /* 0x0000000607287947 */ /* 0x000fea000b800000 */
[----:B------:R-:W-:-:S13]  /*10390*/  ELECT P0, URZ, PT ;  /* 0x00000000003f782f */ /* 0x000fda0003800000 */
.L_x_327:
[----:B------:R-:W-:Y:S04]  /*103a0*/  BSSY B0, `(.L_x_314) ;  /* 0x000002c000007945 */ /* 0x000fe80003800000 */
[----:B------:R-:W-:Y:S05]  /*103b0*/  @!P0 BRA `(.L_x_315) ;  /* 0x0000000000a88947 */ /* 0x000fea0003800000 */
[----:B------:R-:W-:-:S04]  /*103c0*/  ULOP3.LUT UR7, UR13, 0x2, URZ, 0xfc, !UPT ;  /* 0x000000020d077892 */ /* 0x000fc8000f8efc3f */
[----:B------:R-:W-:-:S06]  /*103d0*/  UISETP.NE.AND UP0, UPT, UR7, 0x3, UPT ;  /* 0x000000030700788c */ /* 0x000fcc000bf05270 */
[----:B------:R-:W-:-:S13]  /*103e0*/  PLOP3.LUT P0, PT, PT, PT, UP0, 0x80, 0x0 ;  /* 0x000000000000781c */ /* 0x000fda0003f0f008 */
[----:B------:R-:W-:Y:S05]  /*103f0*/  @!P0 BRA `(.L_x_316) ;  /* 0x0000000000048947 */ /* 0x000fea0003800000 */
[----:B------:R-:W-:Y:S01]  /*10400*/  BPT.TRAP 0x1 ;  /* 0x000000040000795c */ /* 0x000fe20000300000 */
.L_x_316:
[----:B------:R-:W0:Y:S01]  /*10410*/  S2R R3, SR_CgaCtaId ;  /* 0x0000000000037919 */ /* 0x000e220000008800 */
[----:B------:R-:W-:Y:S02]  /*10420*/  MOV R0, 0x400 ;  /* 0x0000040000007802 */ /* 0x000fe40000000f00 */
[----:B------:R-:W-:Y:S02]  /*10430*/  SHF.L.U32 R2, R12, 0x1f, RZ ;  /* 0x0000001f0c027819 */ /* 0x000fe400000006ff */
[----:B0-----:R-:W-:-:S05]  /*10440*/  LEA R0, R3, R0, 0x18 ;  /* 0x0000000003007211 */ /* 0x001fca00078ec0ff */
[----:B------:R-:W-:-:S04]  /*10450*/  VIADD R0, R0, 0x20 ;  /* 0x0000002000007836 */ /* 0x000fc80000000000 */
[C---:B------:R-:W-:Y:S02]  /*10460*/  IMAD R5, R11.reuse, 0x8, R0 ;  /* 0x000000080b057824 */ /* 0x040fe400078e0200 */
[----:B------:R-:W-:Y:S02]  /*10470*/  VIADD R11, R11, 0x1 ;  /* 0x000000010b0b7836 */ /* 0x000fe40000000000 */
[----:B------:R-:W0:Y:S03]  /*10480*/  SYNCS.PHASECHK.TRANS64.TRYWAIT P0, [R5+URZ], R2 ;  /* 0x00000002050075a7 */ /* 0x000e26000800017f */
[----:B------:R-:W-:-:S04]  /*10490*/  ISETP.NE.AND P1, PT, R11, 0x4, PT ;  /* 0x000000040b00780c */ /* 0x000fc80003f25270 */
[----:B------:R-:W-:Y:S02]  /*104a0*/  SEL R3, RZ, 0x1, P1 ;  /* 0x00000001ff037807 */ /* 0x000fe40000800000 */
[----:B------:R-:W-:Y:S02]  /*104b0*/  SEL R11, R11, RZ, P1 ;  /* 0x000000ff0b0b7207 */ /* 0x000fe40000800000 */
[----:B------:R-:W-:-:S03]  /*104c0*/  LOP3.LUT R12, R12, R3, RZ, 0x3c, !PT ;  /* 0x000000030c0c7212 */ /* 0x000fc600078e3cff */
[----:B------:R-:W-:Y:S01]  /*104d0*/  IMAD R7, R11, 0x8, R0 ;  /* 0x000000080b077824 */ /* 0x000fe200078e0200 */
[----:B------:R-:W-:Y:S01]  /*104e0*/  SHF.L.U32 R4, R12, 0x1f, RZ ;  /* 0x0000001f0c047819 */ /* 0x000fe200000006ff */
[----:B0-----:R-:W-:Y:S06]  /*104f0*/  @!P0 BRA `(.L_x_317) ;  /* 0x0000000000ec8947 */ /* 0x001fec0003800000 */
.L_x_328:
[----:B------:R-:W1:Y:S01]  /*10500*/  SYNCS.PHASECHK.TRANS64.TRYWAIT P0, [R7+URZ], R4 ;  /* 0x00000004070075a7 */ /* 0x000e62000800017f */
[----:B0-----:R-:W-:-:S05]  /*10510*/  VIADD R2, R11, 0x1 ;  /* 0x000000010b027836 */ /* 0x001fca0000000000 */
[----:B------:R-:W-:-:S04]  /*10520*/  ISETP.NE.AND P1, PT, R2, 0x4, PT ;  /* 0x000000040200780c */ /* 0x000fc80003f25270 */
[----:B------:R-:W-:Y:S02]  /*10530*/  SEL R3, RZ, 0x1, P1 ;  /* 0x00000001ff037807 */ /* 0x000fe40000800000 */
[----:B------:R-:W-:Y:S02]  /*10540*/  SEL R9, R2, RZ, P1 ;  /* 0x000000ff02097207 */ /* 0x000fe40000800000 */
[----:B------:R-:W-:-:S03]  /*10550*/  LOP3.LUT R11, R12, R3, RZ, 0x3c, !PT ;  /* 0x000000030c0b7212 */ /* 0x000fc600078e3cff */
[----:B------:R-:W-:Y:S01]  /*10560*/  IMAD R6, R9, 0x8, R0 ;  /* 0x0000000809067824 */ /* 0x000fe200078e0200 */
[----:B------:R-:W-:Y:S01]  /*10570*/  SHF.L.U32 R5, R11, 0x1f, RZ ;  /* 0x0000001f0b057819 */ /* 0x000fe200000006ff */
[----:B-1----:R-:W-:Y:S06]  /*10580*/  @!P0 BRA `(.L_x_318) ;  /* 0x0000000000dc8947 */ /* 0x002fec0003800000 */
.L_x_329:
[----:B------:R-:W1:Y:S01]  /*10590*/  SYNCS.PHASECHK.TRANS64.TRYWAIT P0, [R6+URZ], R5 ;  /* 0x00000005060075a7 */ /* 0x000e62000800017f */
[----:B------:R-:W-:-:S05]  /*105a0*/  VIADD R2, R9, 0x1 ;  /* 0x0000000109027836 */ /* 0x000fca0000000000 */
[----:B------:R-:W-:-:S04]  /*105b0*/  ISETP.NE.AND P1, PT, R2, 0x4, PT ;  /* 0x000000040200780c */ /* 0x000fc80003f25270 */
[----:B0-----:R-:W-:Y:S02]  /*105c0*/  SEL R4, RZ, 0x1, P1 ;  /* 0x00000001ff047807 */ /* 0x001fe40000800000 */
[----:B------:R-:W-:Y:S02]  /*105d0*/  SEL R3, R2, RZ, P1 ;  /* 0x000000ff02037207 */ /* 0x000fe40000800000 */
[----:B------:R-:W-:Y:S01]  /*105e0*/  LOP3.LUT R4, R11, R4, RZ, 0x3c, !PT ;  /* 0x000000040b047212 */ /* 0x000fe200078e3cff */
[----:B-1----:R-:W-:Y:S06]  /*105f0*/  @!P0 BRA `(.L_x_319) ;  /* 0x0000000000d48947 */ /* 0x002fec0003800000 */
.L_x_330:
[----:B------:R-:W-:Y:S01]  /*10600*/  IMAD R3, R3, 0x8, R0 ;  /* 0x0000000803037824 */ /* 0x000fe200078e0200 */
[----:B------:R-:W-:-:S07]  /*10610*/  SHF.L.U32 R0, R4, 0x1f, RZ ;  /* 0x0000001f04007819 */ /* 0x000fce00000006ff */
.L_x_320:
[----:B-1----:R1:W2:Y:S02]  /*10620*/  SYNCS.PHASECHK.TRANS64.TRYWAIT P0, [R3+URZ], R0 ;  /* 0x00000000030075a7 */ /* 0x0022a4000800017f */
[----:B--2---:R-:W-:Y:S05]  /*10630*/  @!P0 NANOSLEEP.SYNCS 0x989680 ;  /* 0x009896800000895d */ /* 0x004fea0003900000 */
[----:B------:R-:W2:Y:S02]  /*10640*/  @!P0 SYNCS.PHASECHK.TRANS64 P0, [R3+URZ], R0 ;  /* 0x00000000030085a7 */ /* 0x000ea4000800007f */
[----:B--2---:R-:W-:Y:S05]  /*10650*/  @!P0 BRA `(.L_x_320) ;  /* 0xfffffffc00f08947 */ /* 0x004fea000383ffff */
.L_x_315:
[----:B------:R-:W-:Y:S05]  /*10660*/  BSYNC B0 ;  /* 0x0000000000007941 */ /* 0x000fea0003800000 */
.L_x_314:
[----:B------:R-:W-:Y:S05]  /*10670*/  EXIT ;  /* 0x000000000000794d */ /* 0x000fea0003800000 */
.L_x_21:
[----:B-1----:R-:W-:-:S04]  /*10680*/  IMAD.U32 R3, RZ, RZ, UR6 ;  /* 0x00000006ff037e24 */ /* 0x002fc8000f8e00ff */
[----:B------:R1:W2:Y:S03]  /*10690*/  SYNCS.PHASECHK.TRANS64.TRYWAIT P0, [R3+URZ], R0 ;  /* 0x00000000030075a7 */ /* 0x0002a6000800017f */
[----:B--2---:R-:W-:Y:S05]  /*106a0*/  @!P0 NANOSLEEP.SYNCS 0x989680 ;  /* 0x009896800000895d */ /* 0x004fea0003900000 */
[----:B------:R-:W2:Y:S02]  /*106b0*/  @!P0 SYNCS.PHASECHK.TRANS64 P0, [R3+URZ], R0 ;  /* 0x00000000030085a7 */ /* 0x000ea4000800007f */
[----:B--2---:R-:W-:Y:S05]  /*106c0*/  @!P0 BRA `(.L_x_21) ;  /* 0xfffffffc00ec8947 */ /* 0x004fea000383ffff */
[----:B------:R-:W-:Y:S05]  /*106d0*/  BRA `(.L_x_20) ;  /* 0xffffff1400d07947 */ /* 0x000fea000383ffff */
.L_x_27:
[----:B-----5:R2:W-:Y:S02]  /*106e0*/  STL [R1+0x88], R0 ;  /* 0x0000880001007387 */ /* 0x0205e40000100800 */
[----:B--2---:R-:W-:-:S04]  /*106f0*/  IMAD.U32 R0, RZ, RZ, UR16 ;  /* 0x00000010ff007e24 */ /* 0x004fc8000f8e00ff */
[----:B------:R2:W3:Y:S03]  /*10700*/  SYNCS.PHASECHK.TRANS64.TRYWAIT P0, [R0+URZ], R229 ;  /* 0x000000e5000075a7 */ /* 0x0004e6000800017f */
[----:B---3--:R-:W-:Y:S05]  /*10710*/  @!P0 NANOSLEEP.SYNCS 0x989680 ;  /* 0x009896800000895d */ /* 0x008fea0003900000 */
[----:B------:R2:W3:Y:S02]  /*10720*/  @!P0 SYNCS.PHASECHK.TRANS64 P0, [R0+URZ], R229 ;  /* 0x000000e5000085a7 */ /* 0x0004e4000800007f */
[----:B--2---:R2:W5:Y:S02]  /*10730*/  LDL.LU R0, [R1+0x88] ;  /* 0x0000880001007983 */ /* 0x0045640000300800 */
[----:B--23--:R-:W-:Y:S05]  /*10740*/  @!P0 BRA `(.L_x_27) ;  /* 0xfffffffc00e48947 */ /* 0x00cfea000383ffff */
[----:B------:R-:W-:Y:S05]  /*10750*/  BRA `(.L_x_26) ;  /* 0xffffff28009c7947 */ /* 0x000fea000383ffff */
.L_x_302:
[----:B------:R-:W-:Y:S01]  /*10760*/  BSSY B1, `(.L_x_321) ;  /* 0x0000006000017945 */ /* 0x000fe20003800000 */
[----:B------:R-:W-:-:S07]  /*10770*/  IMAD.MOV.U32 R0, RZ, RZ, -0x1 ;  /* 0xffffffffff007424 */ /* 0x000fce00078e00ff */
[----:B------:R-:W-:Y:S05]  /*10780*/  WARPSYNC.COLLECTIVE R0, `(.L_x_322) ;  /* 0x00000000000c7348 */ /* 0x000fea0003c00000 */
[----:B------:R-:W-:Y:S02]  /*10790*/  ELECT P0, UR62, PT ;  /* 0x00000000003e782f */ /* 0x000fe40003800000 */
[----:B------:R-:W-:Y:S01]  /*107a0*/  MOV R0, UR62 ;  /* 0x0000003e00007c02 */ /* 0x000fe20008000f00 */
[----:B------:R-:W-:Y:S10]  /*107b0*/  ENDCOLLECTIVE ;  /* 0x000000000000791b */ /* 0x000ff40003800000 */
.L_x_322:
[----:B------:R-:W-:Y:S05]  /*107c0*/  BSYNC B1 ;  /* 0x0000000000017941 */ /* 0x000fea0003800000 */
.L_x_321:
[----:B------:R-:W-:Y:S05]  /*107d0*/  BRA `(.L_x_323) ;  /* 0xfffffff0000c7947 */ /* 0x000fea000383ffff */
.L_x_305:
[----:B0-----:R0:W2:Y:S02]  /*107e0*/  SYNCS.PHASECHK.TRANS64.TRYWAIT P0, [R5+URZ+0x20], R2 ;  /* 0x00002002050075a7 */ /* 0x0010a4000800017f */
[----:B--2---:R-:W-:Y:S05]  /*107f0*/  @!P0 NANOSLEEP.SYNCS 0x989680 ;  /* 0x009896800000895d */ /* 0x004fea0003900000 */
[----:B------:R-:W2:Y:S02]  /*10800*/  @!P0 SYNCS.PHASECHK.TRANS64 P0, [R5+URZ+0x20], R2 ;  /* 0x00002002050085a7 */ /* 0x000ea4000800007f */
[----:B--2---:R-:W-:Y:S05]  /*10810*/  @!P0 BRA `(.L_x_305) ;  /* 0xfffffffc00f08947 */ /* 0x004fea000383ffff */
[----:B------:R-:W-:Y:S05]  /*10820*/  BRA `(.L_x_324) ;  /* 0xfffffff000487947 */ /* 0x000fea000383ffff */
.L_x_313:
[----:B------:R-:W-:Y:S01]  /*10830*/  BSSY B0, `(.L_x_325) ;  /* 0x0000006000007945 */ /* 0x000fe20003800000 */
[----:B------:R-:W-:-:S07]  /*10840*/  IMAD.MOV.U32 R0, RZ, RZ, -0x1 ;  /* 0xffffffffff007424 */ /* 0x000fce00078e00ff */
[----:B------:R-:W-:Y:S05]  /*10850*/  WARPSYNC.COLLECTIVE R0, `(.L_x_326) ;  /* 0x00000000000c7348 */ /* 0x000fea0003c00000 */
[----:B------:R-:W-:Y:S02]  /*10860*/  ELECT P0, UR62, PT ;  /* 0x00000000003e782f */ /* 0x000fe40003800000 */
[----:B------:R-:W-:Y:S01]  /*10870*/  MOV R0, UR62 ;  /* 0x0000003e00007c02 */ /* 0x000fe20008000f00 */
[----:B------:R-:W-:Y:S10]  /*10880*/  ENDCOLLECTIVE ;  /* 0x000000000000791b */ /* 0x000ff40003800000 */
.L_x_326:
[----:B------:R-:W-:Y:S05]  /*10890*/  BSYNC B0 ;  /* 0x0000000000007941 */ /* 0x000fea0003800000 */
.L_x_325:
[----:B------:R-:W-:Y:S05]  /*108a0*/  BRA `(.L_x_327) ;  /* 0xfffffff800bc7947 */ /* 0x000fea000383ffff */
.L_x_317:
[----:B0-----:R0:W1:Y:S02]  /*108b0*/  SYNCS.PHASECHK.TRANS64.TRYWAIT P0, [R5+URZ], R2 ;  /* 0x00000002050075a7 */ /* 0x001064000800017f */
[----:B-1----:R-:W-:Y:S05]  /*108c0*/  @!P0 NANOSLEEP.SYNCS 0x989680 ;  /* 0x009896800000895d */ /* 0x002fea0003900000 */
[----:B------:R-:W1:Y:S02]  /*108d0*/  @!P0 SYNCS.PHASECHK.TRANS64 P0, [R5+URZ], R2 ;  /* 0x00000002050085a7 */ /* 0x000e64000800007f */
[----:B-1----:R-:W-:Y:S05]  /*108e0*/  @!P0 BRA `(.L_x_317) ;  /* 0xfffffffc00f08947 */ /* 0x002fea000383ffff */
[----:B------:R-:W-:Y:S05]  /*108f0*/  BRA `(.L_x_328) ;  /* 0xfffffffc00007947 */ /* 0x000fea000383ffff */
.L_x_318:
[----:B0-----:R0:W1:Y:S02]  /*10900*/  SYNCS.PHASECHK.TRANS64.TRYWAIT P0, [R7+URZ], R4 ;  /* 0x00000004070075a7 */ /* 0x001064000800017f */
[----:B-1----:R-:W-:Y:S05]  /*10910*/  @!P0 NANOSLEEP.SYNCS 0x989680 ;  /* 0x009896800000895d */ /* 0x002fea0003900000 */
[----:B------:R-:W1:Y:S02]  /*10920*/  @!P0 SYNCS.PHASECHK.TRANS64 P0, [R7+URZ], R4 ;  /* 0x00000004070085a7 */ /* 0x000e64000800007f */
[----:B-1----:R-:W-:Y:S05]  /*10930*/  @!P0 BRA `(.L_x_318) ;  /* 0xfffffffc00f08947 */ /* 0x002fea000383ffff */
[----:B------:R-:W-:Y:S05]  /*10940*/  BRA `(.L_x_329) ;  /* 0xfffffffc00107947 */ /* 0x000fea000383ffff */
.L_x_319:
[----:B0-----:R0:W1:Y:S02]  /*10950*/  SYNCS.PHASECHK.TRANS64.TRYWAIT P0, [R6+URZ], R5 ;  /* 0x00000005060075a7 */ /* 0x001064000800017f */
[----:B-1----:R-:W-:Y:S05]  /*10960*/  @!P0 NANOSLEEP.SYNCS 0x989680 ;  /* 0x009896800000895d */ /* 0x002fea0003900000 */
[----:B------:R-:W1:Y:S02]  /*10970*/  @!P0 SYNCS.PHASECHK.TRANS64 P0, [R6+URZ], R5 ;  /* 0x00000005060085a7 */ /* 0x000e64000800007f */
[----:B-1----:R-:W-:Y:S05]  /*10980*/  @!P0 BRA `(.L_x_319) ;  /* 0xfffffffc00f08947 */ /* 0x002fea000383ffff */
[----:B------:R-:W-:Y:S05]  /*10990*/  BRA `(.L_x_330) ;  /* 0xfffffffc00187947 */ /* 0x000fea000383ffff */
.L_x_331:
[----:B------:R-:W-:-:S00]  /*109a0*/  BRA `(.L_x_331) ;  /* 0xfffffffc00fc7947 */ /* 0x000fc0000383ffff */
[----:B------:R-:W-:-:S00]  /*109b0*/  NOP ;  /* 0x0000000000007918 */ /* 0x000fc00000000000 */
        /* <DEDUP_REMOVED lines=12> */
.L_x_332:


//--------------------- .nv.shared._ZN7cutlass13device_kernelINS_4gemm6kernel13GemmUniversalIN4cute5tupleIJiiiiEEENS1_10collective13CollectiveMmaINS1_37MainloopSm90TmaGmmaWarpSpecializedFP8ILi4ENS5_IJNS4_1CILi2EEENSA_ILi1EEESC_EEENS1_35KernelTmaWarpSpecializedCooperativeEEENS5_IJNSA_ILi256EEENSA_ILi128EEESH_EEENS_12float_e4m3_tENS5_IJlSC_lEEESJ_SK_NS4_8TiledMMAINS4_8MMA_AtomIJNS4_4SM904GMMA31MMA_64x128x32_F32E4M3E4M3_SS_TNILNSO_7ScaleInE1ELSQ_1EEEEEENS4_6LayoutISD_NS5_IJSC_NSA_ILi0EEESU_EEEEENS5_IJNS4_10UnderscoreESX_SX_EEEEENS4_13SM90_TMA_LOADENS4_14ComposedLayoutINS4_7SwizzleILi3ELi4ELi3EEENS4_18smem_ptr_flag_bitsILi8EEENST_INS5_IJNSA_ILi8EEESH_EEENS5_IJSH_SC_EEEEEEEvNS4_8identityENS4_23SM90_TMA_LOAD_MULTICASTES1A_vS1B_EENS_8epilogue10collective6detail29Sm90TmaWarpSpecializedAdapterINS1F_15DefaultEpilogueISJ_SK_SK_NS1E_6thread17LinearCombinationISJ_Li1EffLNS1J_9ScaleType4KindE0ELNS_15FloatRoundStyleE2ESJ_EENS1_15EpilogueDefaultEEEEEvvEEEEvNT_6ParamsE --------------------------
	.section	.nv.shared._ZN7cutlass13device_kernelINS_4gemm6kernel13GemmUniversalIN4cute5tupleIJiiiiEEENS1_10collective13CollectiveMmaINS1_37MainloopSm90TmaGmmaWarpSpecializedFP8ILi4ENS5_IJNS4_1CILi2EEENSA_ILi1EEESC_EEENS1_35KernelTmaWarpSpecializedCooperativeEEENS5_IJNSA_ILi256EEENSA_ILi128EEESH_EEENS_12float_e4m3_tENS5_IJlSC_lEEESJ_SK_NS4_8TiledMMAINS4_8MMA_AtomIJNS4_4SM904GMMA31MMA_64x128x32_F32E4M3E4M3_SS_TNILNSO_7ScaleInE1ELSQ_1EEEEEENS4_6LayoutISD_NS5_IJSC_NSA_ILi0EEESU_EEEEENS5_IJNS4_10UnderscoreESX_SX_EEEEENS4_13SM90_TMA_LOADENS4_14ComposedLayoutINS4_7SwizzleILi3ELi4ELi3EEENS4_18smem_ptr_flag_bitsILi8EEENST_INS5_IJNSA_ILi8EEESH_EEENS5_IJSH_SC_EEEEEEEvNS4_8identityENS4_23SM90_TMA_LOAD_MULTICASTES1A_vS1B_EENS_8epilogue10collective6detail29Sm90TmaWarpSpecializedAdapterINS1F_15DefaultEpilogueISJ_SK_SK_NS1E_6thread17LinearCombinationISJ_Li1EffLNS1J_9ScaleType4KindE0ELNS_15FloatRoundStyleE2ESJ_EENS1_15EpilogueDefaultEEEEEvvEEEEvNT_6ParamsE,"aw",@nobits
	.sectionflags	@""
	.align	16
	.zero		1024


//--------------------- .nv.shared.reserved.0     --------------------------
	.section	.nv.shared.reserved.0,"aw",@nobits
	.weak		__nv_reservedSMEM_offset_0_alias
	.size		__nv_reservedSMEM_offset_0_alias, 0, 0
	.other		__nv_reservedSMEM_offset_0_alias,@"STO_CUDA_RESERVED_SHARED STV_DEFAULT"
__nv_reservedSMEM_offset_0_alias:
	.zero		0


//--------------------- .nv.global                --------------------------
	.section	.nv.global,"aw",@nobits
.nv.global:
	.type		_ZN39_INTERNAL_1eccead8_4_k_cu_86d0d796_53694cute1_E,@object
	.size		_ZN39_INTERNAL_1eccead8_4_k_cu_86d0d796_53694cute1_E,(_ZN39_INTERNAL_1eccead8_4_k_cu_86d0d796_53694cuda3std3__45__cpo6cbeginE - _ZN39_INTERNAL_1eccead8_4_k_cu_86d0d796_53694cute1_E)
_ZN39_INTERNAL_1eccead8_4_k_cu_86d0d796_53694cute1_E:
	.zero		1
	.type		_ZN39_INTERNAL_1eccead8_4_k_cu_86d0d796_53694cuda3std3__45__cpo6cbeginE,@object
	.size		_ZN39_INTERNAL_1eccead8_4_k_cu_86d0d796_53694cuda3std3__45__cpo6cbeginE,(_ZN39_INTERNAL_1eccead8_4_k_cu_86d0d796_53694cuda3std3__48in_placeE - _ZN39_INTERNAL_1eccead8_4_k_cu_86d0d796_53694cuda3std3__45__cpo6cbeginE)
_ZN39_INTERNAL_1eccead8_4_k_cu_86d0d796_53694cuda3std3__45__cpo6cbeginE:
	.zero		1
	.type		_ZN39_INTERNAL_1eccead8_4_k_cu_86d0d796_53694cuda3std3__48in_placeE,@object
	.size		_ZN39_INTERNAL_1eccead8_4_k_cu_86d0d796_53694cuda3std3__48in_placeE,(_ZN39_INTERNAL_1eccead8_4_k_cu_86d0d796_53694cuda3std6ranges3__45__cpo9iter_moveE - _ZN39_INTERNAL_1eccead8_4_k_cu_86d0d796_53694cuda3std3__48in_placeE)
_ZN39_INTERNAL_1eccead8_4_k_cu_86d0d796_53694cuda3std3__48in_placeE:
	.zero		1
	.type		_ZN39_INTERNAL_1eccead8_4_k_cu_86d0d796_53694cuda3std6ranges3__45__cpo9iter_moveE,@object
	.size		_ZN39_INTERNAL_1eccead8_4_k_cu_86d0d796_53694cuda3std6ranges3__45__cpo9iter_moveE,(_ZN39_INTERNAL_1eccead8_4_k_cu_86d0d796_53694cuda3std3__45__cpo5beginE - _ZN39_INTERNAL_1eccead8_4_k_cu_86d0d796_53694cuda3std6ranges3__45__cpo9iter_moveE)
_ZN39_INTERNAL_1eccead8_4_k_cu_86d0d796_53694cuda3std6ranges3__45__cpo9iter_moveE:
	.zero		1
	.type		_ZN39_INTERNAL_1eccead8_4_k_cu_86d0d796_53694cuda3std3__45__cpo5beginE,@object
	.size		_ZN39_INTERNAL_1eccead8_4_k_cu_86d0d796_53694cuda3std3__45__cpo5beginE,(_ZN39_INTERNAL_1eccead8_4_k_cu_86d0d796_53694cuda3std3__441_GLOBAL__N__1eccead8_4_k_cu_86d0d796_53696ignoreE - _ZN39_INTERNAL_1eccead8_4_k_cu_86d0d796_53694cuda3std3__45__cpo5beginE)
_ZN39_INTERNAL_1eccead8_4_k_cu_86d0d796_53694cuda3std3__45__cpo5beginE:
	.zero		1
	.type		_ZN39_INTERNAL_1eccead8_4_k_cu_86d0d796_53694cuda3std3__441_GLOBAL__N__1eccead8_4_k_cu_86d0d796_53696ignoreE,@object
	.size		_ZN39_INTERNAL_1eccead8_4_k_cu_86d0d796_53694cuda3std3__441_GLOBAL__N__1eccead8_4_k_cu_86d0d796_53696ignoreE,(_ZN39_INTERNAL_1eccead8_4_k_cu_86d0d796_53694cute7productE - _ZN39_INTERNAL_1eccead8_4_k_cu_86d0d796_53694cuda3std3__441_GLOBAL__N__1eccead8_4_k_cu_86d0d796_53696ignoreE)
_ZN39_INTERNAL_1eccead8_4_k_cu_86d0d796_53694cuda3std3__441_GLOBAL__N__1eccead8_4_k_cu_86d0d796_53696ignoreE:
	.zero		1
	.type		_ZN39_INTERNAL_1eccead8_4_k_cu_86d0d796_53694cute7productE,@object
	.size		_ZN39_INTERNAL_1eccead8_4_k_cu_86d0d796_53694cute7productE,(_ZN39_INTERNAL_1eccead8_4_k_cu_86d0d796_53694cuda3std3__45__cpo3endE - _ZN39_INTERNAL_1eccead8_4_k_cu_86d0d796_53694cute7productE)
_ZN39_INTERNAL_1eccead8_4_k_cu_86d0d796_53694cute7productE:
	.zero		1
	.type		_ZN39_INTERNAL_1eccead8_4_k_cu_86d0d796_53694cuda3std3__45__cpo3endE,@object
	.size		_ZN39_INTERNAL_1eccead8_4_k_cu_86d0d796_53694cuda3std3__45__cpo3endE,(_ZN39_INTERNAL_1eccead8_4_k_cu_86d0d796_53694cuda3std3__419piecewise_constructE - _ZN39_INTERNAL_1eccead8_4_k_cu_86d0d796_53694cuda3std3__45__cpo3endE)
_ZN39_INTERNAL_1eccead8_4_k_cu_86d0d796_53694cuda3std3__45__cpo3endE:
	.zero		1
	.type		_ZN39_INTERNAL_1eccead8_4_k_cu_86d0d796_53694cuda3std3__419piecewise_constructE,@object
	.size		_ZN39_INTERNAL_1eccead8_4_k_cu_86d0d796_53694cuda3std3__419piecewise_constructE,(_ZN39_INTERNAL_1eccead8_4_k_cu_86d0d796_53694cuda3std3__45__cpo4cendE - _ZN39_INTERNAL_1eccead8_4_k_cu_86d0d796_53694cuda3std3__419piecewise_constructE)
_ZN39_INTERNAL_1eccead8_4_k_cu_86d0d796_53694cuda3std3__419piecewise_constructE:
	.zero		1
	.type		_ZN39_INTERNAL_1eccead8_4_k_cu_86d0d796_53694cuda3std3__45__cpo4cendE,@object
	.size		_ZN39_INTERNAL_1eccead8_4_k_cu_86d0d796_53694cuda3std3__45__cpo4cendE,(_ZN39_INTERNAL_1eccead8_4_k_cu_86d0d796_53694cuda3std6ranges3__45__cpo4swapE - _ZN39_INTERNAL_1eccead8_4_k_cu_86d0d796_53694cuda3std3__45__cpo4cendE)
_ZN39_INTERNAL_1eccead8_4_k_cu_86d0d796_53694cuda3std3__45__cpo4cendE:
	.zero		1
	.type		_ZN39_INTERNAL_1eccead8_4_k_cu_86d0d796_53694cuda3std6ranges3__45__cpo4swapE,@object
	.size		_ZN39_INTERNAL_1eccead8_4_k_cu_86d0d796_53694cuda3std6ranges3__45__cpo4swapE,(.L_7 - _ZN39_INTERNAL_1eccead8_4_k_cu_86d0d796_53694cuda3std6ranges3__45__cpo4swapE)
_ZN39_INTERNAL_1eccead8_4_k_cu_86d0d796_53694cuda3std6ranges3__45__cpo4swapE:
	.zero		1
.L_7:


//--------------------- .nv.constant0._ZN7cutlass13device_kernelINS_4gemm6kernel13GemmUniversalIN4cute5tupleIJiiiiEEENS1_10collective13CollectiveMmaINS1_37MainloopSm90TmaGmmaWarpSpecializedFP8ILi4ENS5_IJNS4_1CILi2EEENSA_ILi1EEESC_EEENS1_35KernelTmaWarpSpecializedCooperativeEEENS5_IJNSA_ILi256EEENSA_ILi128EEESH_EEENS_12float_e4m3_tENS5_IJlSC_lEEESJ_SK_NS4_8TiledMMAINS4_8MMA_AtomIJNS4_4SM904GMMA31MMA_64x128x32_F32E4M3E4M3_SS_TNILNSO_7ScaleInE1ELSQ_1EEEEEENS4_6LayoutISD_NS5_IJSC_NSA_ILi0EEESU_EEEEENS5_IJNS4_10UnderscoreESX_SX_EEEEENS4_13SM90_TMA_LOADENS4_14ComposedLayoutINS4_7SwizzleILi3ELi4ELi3EEENS4_18smem_ptr_flag_bitsILi8EEENST_INS5_IJNSA_ILi8EEESH_EEENS5_IJSH_SC_EEEEEEEvNS4_8identityENS4_23SM90_TMA_LOAD_MULTICASTES1A_vS1B_EENS_8epilogue10collective6detail29Sm90TmaWarpSpecializedAdapterINS1F_15DefaultEpilogueISJ_SK_SK_NS1E_6thread17LinearCombinationISJ_Li1EffLNS1J_9ScaleType4KindE0ELNS_15FloatRoundStyleE2ESJ_EENS1_15EpilogueDefaultEEEEEvvEEEEvNT_6ParamsE --------------------------
	.section	.nv.constant0._ZN7cutlass13device_kernelINS_4gemm6kernel13GemmUniversalIN4cute5tupleIJiiiiEEENS1_10collective13CollectiveMmaINS1_37MainloopSm90TmaGmmaWarpSpecializedFP8ILi4ENS5_IJNS4_1CILi2EEENSA_ILi1EEESC_EEENS1_35KernelTmaWarpSpecializedCooperativeEEENS5_IJNSA_ILi256EEENSA_ILi128EEESH_EEENS_12float_e4m3_tENS5_IJlSC_lEEESJ_SK_NS4_8TiledMMAINS4_8MMA_AtomIJNS4_4SM904GMMA31MMA_64x128x32_F32E4M3E4M3_SS_TNILNSO_7ScaleInE1ELSQ_1EEEEEENS4_6LayoutISD_NS5_IJSC_NSA_ILi0EEESU_EEEEENS5_IJNS4_10UnderscoreESX_SX_EEEEENS4_13SM90_TMA_LOADENS4_14ComposedLayoutINS4_7SwizzleILi3ELi4ELi3EEENS4_18smem_ptr_flag_bitsILi8EEENST_INS5_IJNSA_ILi8EEESH_EEENS5_IJSH_SC_EEEEEEEvNS4_8identityENS4_23SM90_TMA_LOAD_MULTICASTES1A_vS1B_EENS_8epilogue10collective6detail29Sm90TmaWarpSpecializedAdapterINS1F_15DefaultEpilogueISJ_SK_SK_NS1E_6thread17LinearCombinationISJ_Li1EffLNS1J_9ScaleType4KindE0ELNS_15FloatRoundStyleE2ESJ_EENS1_15EpilogueDefaultEEEEEvvEEEEvNT_6ParamsE,"a",@progbits
	.sectionflags	@""
	.align	4
.nv.constant0._ZN7cutlass13device_kernelINS_4gemm6kernel13GemmUniversalIN4cute5tupleIJiiiiEEENS1_10collective13CollectiveMmaINS1_37MainloopSm90TmaGmmaWarpSpecializedFP8ILi4ENS5_IJNS4_1CILi2EEENSA_ILi1EEESC_EEENS1_35KernelTmaWarpSpecializedCooperativeEEENS5_IJNSA_ILi256EEENSA_ILi128EEESH_EEENS_12float_e4m3_tENS5_IJlSC_lEEESJ_SK_NS4_8TiledMMAINS4_8MMA_AtomIJNS4_4SM904GMMA31MMA_64x128x32_F32E4M3E4M3_SS_TNILNSO_7ScaleInE1ELSQ_1EEEEEENS4_6LayoutISD_NS5_IJSC_NSA_ILi0EEESU_EEEEENS5_IJNS4_10UnderscoreESX_SX_EEEEENS4_13SM90_TMA_LOADENS4_14ComposedLayoutINS4_7SwizzleILi3ELi4ELi3EEENS4_18smem_ptr_flag_bitsILi8EEENST_INS5_IJNSA_ILi8EEESH_EEENS5_IJSH_SC_EEEEEEEvNS4_8identityENS4_23SM90_TMA_LOAD_MULTICASTES1A_vS1B_EENS_8epilogue10collective6detail29Sm90TmaWarpSpecializedAdapterINS1F_15DefaultEpilogueISJ_SK_SK_NS1E_6thread17LinearCombinationISJ_Li1EffLNS1J_9ScaleType4KindE0ELNS_15FloatRoundStyleE2ESJ_EENS1_15EpilogueDefaultEEEEEvvEEEEvNT_6ParamsE:
	.zero		1664


//--------------------- SYMBOLS --------------------------

	.type		.nv.reservedSmem.offset0,@object
	.size		.nv.reservedSmem.offset0,0x4
